	.headerflags	@"EF_CUDA_TEXMODE_UNIFIED EF_CUDA_64BIT_ADDRESS EF_CUDA_SM80 EF_CUDA_VIRTUAL_SM(EF_CUDA_SM80)"
	.elftype	@"ET_EXEC"


//--------------------- .nv.info                  --------------------------
	.section	.nv.info,"",@"SHT_CUDA_INFO"
	.align	4


	//----- nvinfo : EIATTR_REGCOUNT
	.align		4
        /*0000*/ 	.byte	0x04, 0x2f
        /*0002*/ 	.short	(.L_1 - .L_0)
	.align		4
.L_0:
        /*0004*/ 	.word	index@(candidate3)
        /*0008*/ 	.word	0x00000028


	//----- nvinfo : EIATTR_MAX_STACK_SIZE
	.align		4
.L_1:
        /*000c*/ 	.byte	0x04, 0x23
        /*000e*/ 	.short	(.L_3 - .L_2)
	.align		4
.L_2:
        /*0010*/ 	.word	index@(candidate3)
        /*0014*/ 	.word	0x00000000


	//----- nvinfo : EIATTR_MIN_STACK_SIZE
	.align		4
.L_3:
        /*0018*/ 	.byte	0x04, 0x12
        /*001a*/ 	.short	(.L_5 - .L_4)
	.align		4
.L_4:
        /*001c*/ 	.word	index@(candidate3)
        /*0020*/ 	.word	0x00000000


	//----- nvinfo : EIATTR_FRAME_SIZE
	.align		4
.L_5:
        /*0024*/ 	.byte	0x04, 0x11
        /*0026*/ 	.short	(.L_7 - .L_6)
	.align		4
.L_6:
        /*0028*/ 	.word	index@(candidate3)
        /*002c*/ 	.word	0x00000000
.L_7:


//--------------------- .nv.info.candidate3       --------------------------
	.section	.nv.info.candidate3,"",@"SHT_CUDA_INFO"
	.align	4


	//----- nvinfo : EIATTR_CUDA_API_VERSION
	.align		4
        /*0000*/ 	.byte	0x04, 0x37
        /*0002*/ 	.short	(.L_9 - .L_8)
.L_8:
        /*0004*/ 	.word	0x00000075


	//----- nvinfo : EIATTR_SW2861232_WAR
	.align		4
.L_9:
        /*0008*/ 	.byte	0x01, 0x35
	.zero		2


	//----- nvinfo : EIATTR_PARAM_CBANK
	.align		4
        /*000c*/ 	.byte	0x04, 0x0a
        /*000e*/ 	.short	(.L_11 - .L_10)
	.align		4
.L_10:
        /*0010*/ 	.word	index@(.nv.constant0.candidate3)
        /*0014*/ 	.short	0x0160
        /*0016*/ 	.short	0x0018


	//----- nvinfo : EIATTR_CBANK_PARAM_SIZE
	.align		4
.L_11:
        /*0018*/ 	.byte	0x03, 0x19
        /*001a*/ 	.short	0x0018


	//----- nvinfo : EIATTR_KPARAM_INFO
	.align		4
        /*001c*/ 	.byte	0x04, 0x17
        /*001e*/ 	.short	(.L_13 - .L_12)
.L_12:
        /*0020*/ 	.word	0x00000000
        /*0024*/ 	.short	0x0002
        /*0026*/ 	.short	0x0010
        /*0028*/ 	.byte	0x00, 0xf0, 0x21, 0x00


	//----- nvinfo : EIATTR_KPARAM_INFO
	.align		4
.L_13:
        /*002c*/ 	.byte	0x04, 0x17
        /*002e*/ 	.short	(.L_15 - .L_14)
.L_14:
        /*0030*/ 	.word	0x00000000
        /*0034*/ 	.short	0x0001
        /*0036*/ 	.short	0x0008
        /*0038*/ 	.byte	0x00, 0xf0, 0x21, 0x00


	//----- nvinfo : EIATTR_KPARAM_INFO
	.align		4
.L_15:
        /*003c*/ 	.byte	0x04, 0x17
        /*003e*/ 	.short	(.L_17 - .L_16)
.L_16:
        /*0040*/ 	.word	0x00000000
        /*0044*/ 	.short	0x0000
        /*0046*/ 	.short	0x0000
        /*0048*/ 	.byte	0x00, 0xf0, 0x21, 0x00


	//----- nvinfo : EIATTR_MAXREG_COUNT
	.align		4
.L_17:
        /*004c*/ 	.byte	0x03, 0x1b
        /*004e*/ 	.short	0x00ff


	//----- nvinfo : EIATTR_EXIT_INSTR_OFFSETS
	.align		4
        /*0050*/ 	.byte	0x04, 0x1c
        /*0052*/ 	.short	(.L_19 - .L_18)


	//   ....[0]....
.L_18:
        /*0054*/ 	.word	0x00004720


	//----- nvinfo : EIATTR_MAX_THREADS
	.align		4
.L_19:
        /*0058*/ 	.byte	0x04, 0x05
        /*005a*/ 	.short	(.L_21 - .L_20)
.L_20:
        /*005c*/ 	.word	0x00000070
        /*0060*/ 	.word	0x00000001
        /*0064*/ 	.word	0x00000001


	//----- nvinfo : EIATTR_CRS_STACK_SIZE
	.align		4
.L_21:
        /*0068*/ 	.byte	0x04, 0x1e
        /*006a*/ 	.short	(.L_23 - .L_22)
.L_22:
        /*006c*/ 	.word	0x00000000
.L_23:


//--------------------- .nv.rel.action            --------------------------
	.section	.nv.rel.action,"",@"SHT_CUDA_RELOCINFO"
	.align	8
	.sectionentsize	8
        /*0000*/ 	.byte	0x4b, 0x00, 0x00, 0x00, 0x00, 0x00, 0x00, 0x00, 0x00, 0x02, 0x02, 0x08, 0x10, 0x0a, 0x2f, 0x22
        /* <DEDUP_REMOVED lines=13> */


//--------------------- .nv.constant0.candidate3  --------------------------
	.section	.nv.constant0.candidate3,"a",@progbits
	.align	4
.nv.constant0.candidate3:
	.zero		376


//--------------------- .text.candidate3          --------------------------
	.section	.text.candidate3,"ax",@progbits
	.sectionflags	@"SHF_BARRIERS=1"
	.sectioninfo	@"SHI_REGISTERS=40"
	.align	128
        .global         candidate3
        .type           candidate3,@function
        .size           candidate3,(.L_x_21 - candidate3)
        .other          candidate3,@"STO_CUDA_ENTRY STV_DEFAULT"
candidate3:
.text.candidate3:
[----:B------:R-:W-:-:S02]  /*0000*/  IMAD.MOV.U32 R1, RZ, RZ, c[0x0][0x28] ;  /* 0x00000a00ff017624 */ /* 0x000fc400078e00ff */
[----:B------:R-:W0:Y:S01]  /*0010*/  S2R R0, SR_TID.X ;  /* 0x0000000000007919 */ /* 0x000e220000002100 */
[----:B------:R-:W-:Y:S01]  /*0020*/  HFMA2.MMA R28, -RZ, RZ, 0, 0 ;  /* 0x00000000ff1c7435 */ /* 0x000fe200000001ff */
[----:B------:R-:W-:Y:S01]  /*0030*/  IMAD.MOV.U32 R12, RZ, RZ, RZ ;  /* 0x000000ffff0c7224 */ /* 0x000fe200078e00ff */
[----:B------:R-:W-:Y:S01]  /*0040*/  HFMA2.MMA R20, -RZ, RZ, 0, 0 ;  /* 0x00000000ff147435 */ /* 0x000fe200000001ff */
[----:B------:R-:W-:Y:S01]  /*0050*/  MOV R18, RZ ;  /* 0x000000ff00127202 */ /* 0x000fe20000000f00 */
[----:B------:R-:W-:Y:S01]  /*0060*/  IMAD.MOV.U32 R6, RZ, RZ, RZ ;  /* 0x000000ffff067224 */ /* 0x000fe200078e00ff */
[----:B------:R-:W-:Y:S01]  /*0070*/  MOV R24, RZ ;  /* 0x000000ff00187202 */ /* 0x000fe20000000f00 */
[----:B------:R-:W-:Y:S01]  /*0080*/  IMAD.MOV.U32 R14, RZ, RZ, RZ ;  /* 0x000000ffff0e7224 */ /* 0x000fe200078e00ff */
[----:B------:R-:W-:Y:S01]  /*0090*/  CS2R R34, SRZ ;  /* 0x0000000000227805 */ /* 0x000fe2000001ff00 */
[----:B------:R-:W-:Y:S01]  /*00a0*/  IMAD.MOV.U32 R16, RZ, RZ, RZ ;  /* 0x000000ffff107224 */ /* 0x000fe200078e00ff */
[----:B------:R-:W-:Y:S01]  /*00b0*/  ULDC.64 UR4, c[0x0][0x118] ;  /* 0x0000460000047ab9 */ /* 0x000fe20000000a00 */
[----:B------:R-:W-:-:S02]  /*00c0*/  IMAD.MOV.U32 R26, RZ, RZ, RZ ;  /* 0x000000ffff1a7224 */ /* 0x000fc400078e00ff */
[----:B------:R-:W-:Y:S02]  /*00d0*/  IMAD.MOV.U32 R10, RZ, RZ, RZ ;  /* 0x000000ffff0a7224 */ /* 0x000fe400078e00ff */
[----:B------:R-:W-:Y:S02]  /*00e0*/  IMAD.MOV.U32 R22, RZ, RZ, RZ ;  /* 0x000000ffff167224 */ /* 0x000fe400078e00ff */
[----:B------:R-:W-:Y:S01]  /*00f0*/  IMAD.MOV.U32 R8, RZ, RZ, RZ ;  /* 0x000000ffff087224 */ /* 0x000fe200078e00ff */
[C---:B0-----:R-:W-:Y:S02]  /*0100*/  IADD3 R29, R0.reuse, 0x6, RZ ;  /* 0x00000006001d7810 */ /* 0x041fe40007ffe0ff */
[C---:B------:R-:W-:Y:S02]  /*0110*/  IADD3 R13, R0.reuse, 0x7, RZ ;  /* 0x00000007000d7810 */ /* 0x040fe40007ffe0ff */
[C---:B------:R-:W-:Y:S01]  /*0120*/  IADD3 R19, R0.reuse, 0x3, RZ ;  /* 0x0000000300137810 */ /* 0x040fe20007ffe0ff */
[----:B------:R-:W-:Y:S01]  /*0130*/  IMAD.HI R3, R29, -0x77777777, R28 ;  /* 0x888888891d037827 */ /* 0x000fe200078e021c */
[----:B------:R-:W-:-:S02]  /*0140*/  IADD3 R21, R0, 0xd9, RZ ;  /* 0x000000d900157810 */ /* 0x000fc40007ffe0ff */
[C---:B------:R-:W-:Y:S01]  /*0150*/  IADD3 R7, R0.reuse, 0x2, RZ ;  /* 0x0000000200077810 */ /* 0x040fe20007ffe0ff */
[----:B------:R-:W-:Y:S01]  /*0160*/  IMAD.HI R30, R13, -0x77777777, R12 ;  /* 0x888888890d1e7827 */ /* 0x000fe200078e020c */
[C---:B------:R-:W-:Y:S02]  /*0170*/  IADD3 R15, R0.reuse, 0x4, RZ ;  /* 0x00000004000f7810 */ /* 0x040fe40007ffe0ff */
[C---:B------:R-:W-:Y:S01]  /*0180*/  IADD3 R17, R0.reuse, 0xd8, RZ ;  /* 0x000000d800117810 */ /* 0x040fe20007ffe0ff */
[----:B------:R-:W-:Y:S01]  /*0190*/  IMAD.HI R5, R19, -0x77777777, R18 ;  /* 0x8888888913057827 */ /* 0x000fe200078e0212 */
[C---:B------:R-:W-:Y:S02]  /*01a0*/  IADD3 R27, R0.reuse, 0x5, RZ ;  /* 0x00000005001b7810 */ /* 0x040fe40007ffe0ff */
[C---:B------:R-:W-:Y:S01]  /*01b0*/  IADD3 R11, R0.reuse, 0x1, RZ ;  /* 0x00000001000b7810 */ /* 0x040fe20007ffe0ff */
[----:B------:R-:W-:Y:S01]  /*01c0*/  IMAD.HI R18, R21, -0x6e5d4c3b, R20 ;  /* 0x91a2b3c515127827 */ /* 0x000fe200078e0214 */
[----:B------:R-:W-:-:S02]  /*01d0*/  IADD3 R25, R0, 0xd7, RZ ;  /* 0x000000d700197810 */ /* 0x000fc40007ffe0ff */
[C---:B------:R-:W-:Y:S01]  /*01e0*/  IADD3 R23, R0.reuse, 0xd, RZ ;  /* 0x0000000d00177810 */ /* 0x040fe20007ffe0ff */
[----:B------:R-:W-:Y:S01]  /*01f0*/  IMAD.HI R12, R7, -0x77777777, R6 ;  /* 0x88888889070c7827 */ /* 0x000fe200078e0206 */
[----:B------:R-:W-:Y:S02]  /*0200*/  SHF.R.U32.HI R20, RZ, 0x1f, R3 ;  /* 0x0000001fff147819 */ /* 0x000fe40000011603 */
[----:B------:R-:W-:Y:S01]  /*0210*/  IADD3 R9, R0, 0xd6, RZ ;  /* 0x000000d600097810 */ /* 0x000fe20007ffe0ff */
[----:B------:R-:W-:-:S04]  /*0220*/  IMAD.HI R14, R15, -0x77777777, R14 ;  /* 0x888888890f0e7827 */ /* 0x000fc800078e020e */
[----:B------:R-:W-:Y:S01]  /*0230*/  IMAD.HI R6, R17, -0x6e5d4c3b, R16 ;  /* 0x91a2b3c511067827 */ /* 0x000fe200078e0210 */
[----:B------:R-:W-:-:S03]  /*0240*/  SHF.R.U32.HI R16, RZ, 0x1f, R30 ;  /* 0x0000001fff107819 */ /* 0x000fc6000001161e */
[----:B------:R-:W-:Y:S01]  /*0250*/  IMAD.HI R26, R27, -0x77777777, R26 ;  /* 0x888888891b1a7827 */ /* 0x000fe200078e021a */
[----:B------:R-:W-:-:S03]  /*0260*/  LEA.HI.SX32 R30, R30, R16, 0x1d ;  /* 0x000000101e1e7211 */ /* 0x000fc600078feaff */
[----:B------:R-:W-:Y:S01]  /*0270*/  IMAD.HI R4, R11, -0x77777777, R10 ;  /* 0x888888890b047827 */ /* 0x000fe200078e020a */
[----:B------:R-:W-:-:S03]  /*0280*/  SHF.R.U32.HI R16, RZ, 0x1f, R26 ;  /* 0x0000001fff107819 */ /* 0x000fc6000001161a */
[----:B------:R-:W-:Y:S01]  /*0290*/  IMAD.HI R10, R25, -0x6e5d4c3b, R24 ;  /* 0x91a2b3c5190a7827 */ /* 0x000fe200078e0218 */
[----:B------:R-:W-:Y:S02]  /*02a0*/  LEA.HI.SX32 R24, R3, R20, 0x1d ;  /* 0x0000001403187211 */ /* 0x000fe400078feaff */
[----:B------:R-:W-:Y:S01]  /*02b0*/  SHF.R.U32.HI R20, RZ, 0x1f, R12 ;  /* 0x0000001fff147819 */ /* 0x000fe2000001160c */
[----:B------:R-:W-:Y:S01]  /*02c0*/  IMAD.HI R2, R23, -0x77777777, R22 ;  /* 0x8888888917027827 */ /* 0x000fe200078e0216 */
[----:B------:R-:W-:Y:S02]  /*02d0*/  SHF.R.U32.HI R22, RZ, 0x1f, R14 ;  /* 0x0000001fff167819 */ /* 0x000fe4000001160e */
[----:B------:R-:W-:Y:S01]  /*02e0*/  LEA.HI.SX32 R20, R12, R20, 0x1d ;  /* 0x000000140c147211 */ /* 0x000fe200078feaff */
[----:B------:R-:W-:Y:S01]  /*02f0*/  IMAD R24, R24, -0xf, R29 ;  /* 0xfffffff118187824 */ /* 0x000fe200078e021d */
[----:B------:R-:W-:Y:S01]  /*0300*/  LEA.HI.SX32 R22, R14, R22, 0x1d ;  /* 0x000000160e167211 */ /* 0x000fe200078feaff */
[----:B------:R-:W-:Y:S01]  /*0310*/  IMAD.HI R8, R9, -0x6e5d4c3b, R8 ;  /* 0x91a2b3c509087827 */ /* 0x000fe200078e0208 */
[----:B------:R-:W-:-:S02]  /*0320*/  SHF.R.U32.HI R12, RZ, 0x1f, R6 ;  /* 0x0000001fff0c7819 */ /* 0x000fc40000011606 */
[----:B------:R-:W-:Y:S01]  /*0330*/  LEA.HI.SX32 R16, R26, R16, 0x1d ;  /* 0x000000101a107211 */ /* 0x000fe200078feaff */
[----:B------:R-:W-:Y:S01]  /*0340*/  IMAD R22, R22, -0xf, R15 ;  /* 0xfffffff116167824 */ /* 0x000fe200078e020f */
[----:B------:R-:W-:Y:S01]  /*0350*/  SHF.R.U32.HI R14, RZ, 0x1f, R10 ;  /* 0x0000001fff0e7819 */ /* 0x000fe2000001160a */
[----:B------:R-:W-:Y:S01]  /*0360*/  IMAD R20, R20, -0xf, R7 ;  /* 0xfffffff114147824 */ /* 0x000fe200078e0207 */
[----:B------:R-:W-:Y:S02]  /*0370*/  SHF.R.U32.HI R3, RZ, 0x1f, R5 ;  /* 0x0000001fff037819 */ /* 0x000fe40000011605 */
[----:B------:R-:W-:Y:S01]  /*0380*/  LEA.HI.SX32 R12, R6, R12, 0x19 ;  /* 0x0000000c060c7211 */ /* 0x000fe200078fcaff */
[----:B------:R-:W-:Y:S01]  /*0390*/  IMAD R6, R16, -0xf, R27 ;  /* 0xfffffff110067824 */ /* 0x000fe200078e021b */
[----:B------:R-:W-:Y:S02]  /*03a0*/  LEA.HI.SX32 R14, R10, R14, 0x19 ;  /* 0x0000000e0a0e7211 */ /* 0x000fe400078fcaff */
[----:B------:R-:W-:Y:S01]  /*03b0*/  LEA.HI.SX32 R3, R5, R3, 0x1d ;  /* 0x0000000305037211 */ /* 0x000fe200078feaff */
[----:B------:R-:W-:Y:S01]  /*03c0*/  IMAD R17, R12, -0xe1, R17 ;  /* 0xffffff1f0c117824 */ /* 0x000fe200078e0211 */
[----:B------:R-:W-:Y:S01]  /*03d0*/  SHF.R.U32.HI R5, RZ, 0x1f, R4 ;  /* 0x0000001fff057819 */ /* 0x000fe20000011604 */
[----:B------:R-:W-:Y:S01]  /*03e0*/  IMAD R27, R14, -0xe1, R25 ;  /* 0xffffff1f0e1b7824 */ /* 0x000fe200078e0219 */
[----:B------:R-:W-:Y:S01]  /*03f0*/  ISETP.GE.AND P2, PT, R24, 0x1, PT ;  /* 0x000000011800780c */ /* 0x000fe20003f46270 */
[----:B------:R-:W-:Y:S01]  /*0400*/  IMAD R12, R30, -0xf, R13 ;  /* 0xfffffff11e0c7824 */ /* 0x000fe200078e020d */
[----:B------:R-:W-:-:S02]  /*0410*/  ISETP.GE.AND P1, PT, R6, 0x1, PT ;  /* 0x000000010600780c */ /* 0x000fc40003f26270 */
[----:B------:R-:W-:Y:S02]  /*0420*/  LEA.HI.SX32 R5, R4, R5, 0x1d ;  /* 0x0000000504057211 */ /* 0x000fe400078feaff */
[----:B------:R-:W-:Y:S02]  /*0430*/  SHF.R.U32.HI R4, RZ, 0x1f, R18 ;  /* 0x0000001fff047819 */ /* 0x000fe40000011612 */
[----:B------:R-:W-:Y:S01]  /*0440*/  ISETP.LT.OR P0, PT, R17, 0xf, !P2 ;  /* 0x0000000f1100780c */ /* 0x000fe20005701670 */
[----:B------:R-:W-:Y:S01]  /*0450*/  IMAD R10, R5, -0xf, R11 ;  /* 0xfffffff1050a7824 */ /* 0x000fe200078e020b */
[----:B------:R-:W-:Y:S02]  /*0460*/  ISETP.LT.OR P4, PT, R27, 0xf, !P1 ;  /* 0x0000000f1b00780c */ /* 0x000fe40004f81670 */
[----:B------:R-:W-:Y:S01]  /*0470*/  LEA.HI.SX32 R4, R18, R4, 0x19 ;  /* 0x0000000412047211 */ /* 0x000fe200078fcaff */
[----:B------:R-:W-:Y:S01]  /*0480*/  IMAD R18, R3, -0xf, R19 ;  /* 0xfffffff103127824 */ /* 0x000fe200078e0213 */
[----:B------:R-:W-:Y:S01]  /*0490*/  ISETP.GE.AND P3, PT, R12, 0x1, PT ;  /* 0x000000010c00780c */ /* 0x000fe20003f66270 */
[----:B------:R-:W0:Y:S01]  /*04a0*/  @P2 S2R R19, SR_CTAID.X ;  /* 0x0000000000132919 */ /* 0x000e220000002500 */
[----:B------:R-:W-:Y:S01]  /*04b0*/  SHF.R.U32.HI R29, RZ, 0x1f, R2 ;  /* 0x0000001fff1d7819 */ /* 0x000fe20000011602 */
[----:B------:R-:W-:Y:S01]  /*04c0*/  IMAD R15, R4, -0xe1, R21 ;  /* 0xffffff1f040f7824 */ /* 0x000fe200078e0215 */
[----:B------:R-:W-:Y:S01]  /*04d0*/  SHF.R.U32.HI R25, RZ, 0x1f, R8 ;  /* 0x0000001fff197819 */ /* 0x000fe20000011608 */
[----:B------:R-:W1:Y:S01]  /*04e0*/  @P1 S2R R11, SR_CTAID.X ;  /* 0x00000000000b1919 */ /* 0x000e620000002500 */
[----:B------:R-:W-:Y:S01]  /*04f0*/  LEA.HI.SX32 R2, R2, R29, 0x1d ;  /* 0x0000001d02027211 */ /* 0x000fe200078feaff */
[----:B------:R-:W-:Y:S01]  /*0500*/  @P2 IMAD.MOV.U32 R4, RZ, RZ, RZ ;  /* 0x000000ffff042224 */ /* 0x000fe200078e00ff */
[----:B------:R-:W-:Y:S01]  /*0510*/  ISETP.LT.OR P6, PT, R15, 0xf, !P3 ;  /* 0x0000000f0f00780c */ /* 0x000fe20005fc1670 */
[----:B------:R-:W2:Y:S01]  /*0520*/  @!P0 S2R R21, SR_CTAID.X ;  /* 0x0000000000158919 */ /* 0x000ea20000002500 */
[----:B------:R-:W-:Y:S01]  /*0530*/  LEA.HI.SX32 R8, R8, R25, 0x19 ;  /* 0x0000001908087211 */ /* 0x000fe200078fcaff */
[----:B------:R-:W-:Y:S01]  /*0540*/  IMAD R13, R2, -0xf, R23 ;  /* 0xfffffff1020d7824 */ /* 0x000fe200078e0217 */
[C---:B------:R-:W-:Y:S01]  /*0550*/  @P2 IADD3 R5, R0.reuse, 0x150, RZ ;  /* 0x0000015000052810 */ /* 0x040fe20007ffe0ff */
[----:B------:R-:W3:Y:S01]  /*0560*/  @!P4 S2R R7, SR_CTAID.X ;  /* 0x000000000007c919 */ /* 0x000ee20000002500 */
[----:B------:R-:W-:Y:S01]  /*0570*/  @P1 IADD3 R3, R0, 0x230, RZ ;  /* 0x0000023000031810 */ /* 0x000fe20007ffe0ff */
[----:B------:R-:W-:Y:S01]  /*0580*/  IMAD R9, R8, -0xe1, R9 ;  /* 0xffffff1f08097824 */ /* 0x000fe200078e0209 */
[----:B------:R-:W-:Y:S01]  /*0590*/  @P1 MOV R2, RZ ;  /* 0x000000ff00021202 */ /* 0x000fe20000000f00 */
[----:B------:R-:W-:Y:S01]  /*05a0*/  @P2 IMAD.HI R8, R5, -0x6e5d4c3b, R4 ;  /* 0x91a2b3c505082827 */ /* 0x000fe200078e0204 */
[----:B------:R-:W-:-:S02]  /*05b0*/  @P1 IADD3 R5, R0, 0x6e, RZ ;  /* 0x0000006e00051810 */ /* 0x000fc40007ffe0ff */
[----:B------:R-:W-:Y:S01]  /*05c0*/  @!P4 MOV R26, RZ ;  /* 0x000000ff001ac202 */ /* 0x000fe20000000f00 */
[----:B------:R-:W-:Y:S01]  /*05d0*/  @!P6 IMAD.MOV.U32 R14, RZ, RZ, RZ ;  /* 0x000000ffff0ee224 */ /* 0x000fe200078e00ff */
[----:B------:R-:W-:Y:S01]  /*05e0*/  ISETP.GE.AND P5, PT, R13, 0x1, PT ;  /* 0x000000010d00780c */ /* 0x000fe20003fa6270 */
[----:B------:R-:W-:Y:S01]  /*05f0*/  @P1 IMAD.HI R23, R3, -0x6e5d4c3b, R2 ;  /* 0x91a2b3c503171827 */ /* 0x000fe200078e0202 */
[----:B------:R-:W-:-:S03]  /*0600*/  @P2 IADD3 R3, R0, 0x6f, RZ ;  /* 0x0000006f00032810 */ /* 0x000fc60007ffe0ff */
[----:B------:R-:W-:Y:S01]  /*0610*/  @!P6 IMAD.HI R25, R15, -0x77777777, R14 ;  /* 0x888888890f19e827 */ /* 0x000fe200078e020e */
[----:B------:R-:W-:Y:S02]  /*0620*/  @!P6 IADD3 R15, R0, 0x700, RZ ;  /* 0x00000700000fe810 */ /* 0x000fe40007ffe0ff */
[----:B------:R-:W-:Y:S01]  /*0630*/  @P1 SHF.R.U32.HI R30, RZ, 0x1f, R23 ;  /* 0x0000001fff1e1819 */ /* 0x000fe20000011617 */
[----:B------:R-:W-:Y:S02]  /*0640*/  @!P0 IMAD.MOV.U32 R16, RZ, RZ, RZ ;  /* 0x000000ffff108224 */ /* 0x000fe400078e00ff */
[----:B------:R-:W-:Y:S01]  /*0650*/  @P1 IMAD.MOV.U32 R4, RZ, RZ, RZ ;  /* 0x000000ffff041224 */ /* 0x000fe200078e00ff */
[----:B------:R-:W-:Y:S01]  /*0660*/  @P1 LEA.HI.SX32 R23, R23, R30, 0x19 ;  /* 0x0000001e17171211 */ /* 0x000fe200078fcaff */
[----:B------:R-:W-:Y:S02]  /*0670*/  @P2 IMAD.MOV.U32 R2, RZ, RZ, RZ ;  /* 0x000000ffff022224 */ /* 0x000fe400078e00ff */
[----:B0-----:R-:W-:-:S02]  /*0680*/  @P2 IMAD R19, R19, 0xc40, R24 ;  /* 0x00000c4013132824 */ /* 0x001fc400078e0218 */
[----:B--2---:R-:W-:Y:S02]  /*0690*/  @!P0 IMAD R21, R21, 0xc40, R24 ;  /* 0x00000c4015158824 */ /* 0x004fe400078e0218 */
[----:B------:R-:W-:Y:S02]  /*06a0*/  @!P6 IMAD.HI R14, R15, -0x6e5d4c3b, R14 ;  /* 0x91a2b3c50f0ee827 */ /* 0x000fe400078e020e */
[----:B------:R-:W0:Y:S02]  /*06b0*/  @!P6 S2R R15, SR_CTAID.X ;  /* 0x00000000000fe919 */ /* 0x000e240000002500 */
[--C-:B-1----:R-:W-:Y:S02]  /*06c0*/  @P1 IMAD R11, R11, 0xc40, R6.reuse ;  /* 0x00000c400b0b1824 */ /* 0x102fe400078e0206 */
[----:B---3--:R-:W-:Y:S01]  /*06d0*/  @!P4 IMAD R24, R7, 0xc40, R6 ;  /* 0x00000c400718c824 */ /* 0x008fe200078e0206 */
[----:B------:R-:W-:Y:S01]  /*06e0*/  @!P4 IADD3 R7, R0, 0x8c0, RZ ;  /* 0x000008c00007c810 */ /* 0x000fe20007ffe0ff */
[----:B------:R-:W-:Y:S01]  /*06f0*/  @!P0 IMAD.HI R28, R17, -0x77777777, R16 ;  /* 0x88888889111c8827 */ /* 0x000fe200078e0210 */
[----:B------:R-:W-:-:S02]  /*0700*/  @!P4 MOV R6, RZ ;  /* 0x000000ff0006c202 */ /* 0x000fc40000000f00 */
[----:B------:R-:W-:Y:S01]  /*0710*/  @!P0 IADD3 R17, R0, 0x7e0, RZ ;  /* 0x000007e000118810 */ /* 0x000fe20007ffe0ff */
[----:B------:R-:W-:Y:S01]  /*0720*/  @P1 IMAD.HI R4, R5, -0x6e5d4c3b, R4 ;  /* 0x91a2b3c505041827 */ /* 0x000fe200078e0204 */
[----:B------:R-:W-:-:S03]  /*0730*/  @!P4 IADD3 R24, R24, -0xf, RZ ;  /* 0xfffffff11818c810 */ /* 0x000fc60007ffe0ff */
[----:B------:R-:W-:-:S04]  /*0740*/  @P2 IMAD.HI R2, R3, -0x6e5d4c3b, R2 ;  /* 0x91a2b3c503022827 */ /* 0x000fc800078e0202 */
[----:B------:R-:W-:Y:S01]  /*0750*/  @!P4 IMAD.HI R26, R27, -0x77777777, R26 ;  /* 0x888888891b1ac827 */ /* 0x000fe200078e021a */
[----:B------:R-:W-:-:S03]  /*0760*/  @P1 SHF.R.U32.HI R27, RZ, 0x1f, R4 ;  /* 0x0000001fff1b1819 */ /* 0x000fc60000011604 */
[----:B------:R-:W-:Y:S01]  /*0770*/  @!P4 IMAD.HI R6, R7, -0x6e5d4c3b, R6 ;  /* 0x91a2b3c50706c827 */ /* 0x000fe200078e0206 */
[----:B------:R-:W-:Y:S02]  /*0780*/  @P2 SHF.R.U32.HI R7, RZ, 0x1f, R8 ;  /* 0x0000001fff072819 */ /* 0x000fe40000011608 */
[----:B------:R-:W-:Y:S01]  /*0790*/  @P1 LEA.HI.SX32 R4, R4, R27, 0x19 ;  /* 0x0000001b04041211 */ /* 0x000fe200078fcaff */
[----:B------:R-:W-:Y:S01]  /*07a0*/  @!P0 IMAD.HI R16, R17, -0x6e5d4c3b, R16 ;  /* 0x91a2b3c511108827 */ /* 0x000fe200078e0210 */
[----:B------:R-:W-:Y:S02]  /*07b0*/  @P2 SHF.R.U32.HI R17, RZ, 0x1f, R2 ;  /* 0x0000001fff112819 */ /* 0x000fe40000011602 */
[----:B------:R-:W-:Y:S01]  /*07c0*/  @P2 LEA.HI.SX32 R7, R8, R7, 0x19 ;  /* 0x0000000708072211 */ /* 0x000fe200078fcaff */
[----:B0-----:R-:W-:Y:S01]  /*07d0*/  @!P6 IMAD R15, R15, 0xc40, R12 ;  /* 0x00000c400f0fe824 */ /* 0x001fe200078e020c */
[----:B------:R-:W-:Y:S01]  /*07e0*/  @P2 LEA.HI.SX32 R2, R2, R17, 0x19 ;  /* 0x0000001102022211 */ /* 0x000fe200078fcaff */
[----:B------:R-:W-:Y:S01]  /*07f0*/  @P1 IMAD R5, R4, -0xe1, R5 ;  /* 0xffffff1f04051824 */ /* 0x000fe200078e0205 */
[----:B------:R-:W-:Y:S01]  /*0800*/  @!P6 SHF.R.U32.HI R8, RZ, 0x1f, R25 ;  /* 0x0000001fff08e819 */ /* 0x000fe20000011619 */
[----:B------:R-:W-:Y:S01]  /*0810*/  @P1 IMAD.MOV.U32 R4, RZ, RZ, RZ ;  /* 0x000000ffff041224 */ /* 0x000fe200078e00ff */
[----:B------:R-:W-:Y:S01]  /*0820*/  @!P4 SHF.R.U32.HI R27, RZ, 0x1f, R26 ;  /* 0x0000001fff1bc819 */ /* 0x000fe2000001161a */
[----:B------:R-:W-:Y:S01]  /*0830*/  @P2 IMAD R3, R2, -0xe1, R3 ;  /* 0xffffff1f02032824 */ /* 0x000fe200078e0203 */
[----:B------:R-:W-:Y:S01]  /*0840*/  @!P6 LEA.HI.SX32 R25, R25, R8, 0x1d ;  /* 0x000000081919e211 */ /* 0x000fe200078feaff */
[----:B------:R-:W-:Y:S01]  /*0850*/  @P1 IMAD.HI R4, R5, -0x77777777, R4 ;  /* 0x8888888905041827 */ /* 0x000fe200078e0204 */
[----:B------:R-:W-:-:S02]  /*0860*/  @!P4 LEA.HI.SX32 R26, R26, R27, 0x1d ;  /* 0x0000001b1a1ac211 */ /* 0x000fc400078feaff */
[----:B------:R-:W-:Y:S02]  /*0870*/  @P2 IADD3 R8, R19, -0xf, RZ ;  /* 0xfffffff113082810 */ /* 0x000fe40007ffe0ff */
[----:B------:R-:W-:Y:S02]  /*0880*/  @!P4 SHF.R.U32.HI R27, RZ, 0x1f, R6 ;  /* 0x0000001fff1bc819 */ /* 0x000fe40000011606 */
[----:B------:R-:W-:Y:S01]  /*0890*/  @!P0 SHF.R.U32.HI R19, RZ, 0x1f, R16 ;  /* 0x0000001fff138819 */ /* 0x000fe20000011610 */
[----:B------:R-:W-:Y:S01]  /*08a0*/  @P2 IMAD R7, R7, 0xc4, R8 ;  /* 0x000000c407072824 */ /* 0x000fe200078e0208 */
[----:B------:R-:W-:Y:S01]  /*08b0*/  @P1 IADD3 R2, R11, -0xf, RZ ;  /* 0xfffffff10b021810 */ /* 0x000fe20007ffe0ff */
[----:B------:R-:W-:Y:S01]  /*08c0*/  CS2R R36, SRZ ;  /* 0x0000000000247805 */ /* 0x000fe2000001ff00 */
[----:B------:R-:W-:Y:S01]  /*08d0*/  @!P0 SHF.R.U32.HI R17, RZ, 0x1f, R28 ;  /* 0x0000001fff118819 */ /* 0x000fe2000001161c */
[----:B------:R-:W-:Y:S01]  /*08e0*/  IMAD.MOV.U32 R29, RZ, RZ, RZ ;  /* 0x000000ffff1d7224 */ /* 0x000fe200078e00ff */
[----:B------:R-:W-:Y:S01]  /*08f0*/  @!P4 LEA.HI.SX32 R27, R6, R27, 0x19 ;  /* 0x0000001b061bc211 */ /* 0x000fe200078fcaff */
[----:B------:R-:W-:Y:S01]  /*0900*/  @P1 IMAD R23, R23, 0xc4, R2 ;  /* 0x000000c417171824 */ /* 0x000fe200078e0202 */
[----:B------:R-:W-:Y:S01]  /*0910*/  @!P0 LEA.HI.SX32 R19, R16, R19, 0x19 ;  /* 0x0000001310138211 */ /* 0x000fe200078fcaff */
[----:B------:R-:W-:Y:S01]  /*0920*/  @P2 IMAD.MOV.U32 R2, RZ, RZ, RZ ;  /* 0x000000ffff022224 */ /* 0x000fe200078e00ff */
[----:B------:R-:W-:Y:S01]  /*0930*/  @!P0 IADD3 R6, R21, -0xf, RZ ;  /* 0xfffffff115068810 */ /* 0x000fe20007ffe0ff */
[----:B------:R-:W-:Y:S01]  /*0940*/  @!P4 IMAD R11, R27, 0xc4, R24 ;  /* 0x000000c41b0bc824 */ /* 0x000fe200078e0218 */
[----:B------:R-:W-:Y:S01]  /*0950*/  @!P0 LEA.HI.SX32 R28, R28, R17, 0x1d ;  /* 0x000000111c1c8211 */ /* 0x000fe200078feaff */
[----:B------:R-:W0:Y:S01]  /*0960*/  @P5 S2R R8, SR_CTAID.X ;  /* 0x0000000000085919 */ /* 0x000e220000002500 */
[----:B------:R-:W-:Y:S01]  /*0970*/  @!P6 SHF.R.U32.HI R17, RZ, 0x1f, R14 ;  /* 0x0000001fff11e819 */ /* 0x000fe2000001160e */
[----:B------:R-:W-:Y:S01]  /*0980*/  @!P0 IMAD R19, R19, 0xc4, R6 ;  /* 0x000000c413138824 */ /* 0x000fe200078e0206 */
[----:B------:R-:W-:Y:S01]  /*0990*/  @!P6 IADD3 R15, R15, -0xf, RZ ;  /* 0xfffffff10f0fe810 */ /* 0x000fe20007ffe0ff */
[----:B------:R-:W-:Y:S01]  /*09a0*/  @P2 IMAD.HI R6, R3, -0x77777777, R2 ;  /* 0x8888888903062827 */ /* 0x000fe200078e0202 */
[----:B------:R-:W-:-:S02]  /*09b0*/  @!P6 LEA.HI.SX32 R14, R14, R17, 0x19 ;  /* 0x000000110e0ee211 */ /* 0x000fc400078fcaff */
[----:B------:R-:W-:Y:S02]  /*09c0*/  @!P6 MOV R3, 0x4 ;  /* 0x000000040003e802 */ /* 0x000fe40000000f00 */
[----:B------:R-:W-:Y:S01]  /*09d0*/  @P2 SHF.R.U32.HI R5, RZ, 0x1f, R6 ;  /* 0x0000001fff052819 */ /* 0x000fe20000011606 */
[----:B------:R-:W-:Y:S01]  /*09e0*/  @!P6 IMAD R14, R14, 0xc4, R15 ;  /* 0x000000c40e0ee824 */ /* 0x000fe200078e020f */
[----:B------:R-:W-:Y:S02]  /*09f0*/  @P1 SHF.R.U32.HI R15, RZ, 0x1f, R4 ;  /* 0x0000001fff0f1819 */ /* 0x000fe40000011604 */
[----:B------:R-:W-:Y:S01]  /*0a00*/  @P2 LEA.HI.SX32 R6, R6, R5, 0x1d ;  /* 0x0000000506062211 */ /* 0x000fe200078feaff */
[----:B------:R-:W-:Y:S01]  /*0a10*/  @!P6 IMAD R2, R25, 0xe, R14 ;  /* 0x0000000e1902e824 */ /* 0x000fe200078e020e */
[----:B------:R-:W-:Y:S01]  /*0a20*/  @P1 LEA.HI.SX32 R4, R4, R15, 0x1d ;  /* 0x0000000f04041211 */ /* 0x000fe200078feaff */
[----:B------:R-:W-:Y:S02]  /*0a30*/  @!P0 IMAD R5, R28, 0xe, R19 ;  /* 0x0000000e1c058824 */ /* 0x000fe400078e0213 */
[----:B------:R-:W-:-:S04]  /*0a40*/  @!P6 IMAD.WIDE R2, R2, R3, c[0x0][0x160] ;  /* 0x000058000202e625 */ /* 0x000fc800078e0203 */
[----:B------:R-:W-:Y:S01]  /*0a50*/  @P2 IMAD R6, R6, 0xe, R7 ;  /* 0x0000000e06062824 */ /* 0x000fe200078e0207 */
[----:B------:R1:W5:Y:S01]  /*0a60*/  @!P6 LDG.E.CONSTANT R35, [R2.64] ;  /* 0x000000040223e981 */ /* 0x000362000c1e9900 */
[----:B------:R-:W-:Y:S01]  /*0a70*/  @P2 IMAD.MOV.U32 R7, RZ, RZ, 0x4 ;  /* 0x00000004ff072424 */ /* 0x000fe200078e00ff */
[----:B------:R-:W-:Y:S01]  /*0a80*/  @P1 MOV R15, 0x4 ;  /* 0x00000004000f1802 */ /* 0x000fe20000000f00 */
[----:B------:R-:W-:Y:S01]  /*0a90*/  @P1 IMAD R14, R4, 0xe, R23 ;  /* 0x0000000e040e1824 */ /* 0x000fe200078e0217 */
[----:B------:R-:W-:Y:S01]  /*0aa0*/  ISETP.GE.AND P6, PT, R22, 0x1, PT ;  /* 0x000000011600780c */ /* 0x000fe20003fc6270 */
[----:B------:R-:W-:Y:S02]  /*0ab0*/  @!P0 IMAD.MOV.U32 R4, RZ, RZ, 0x4 ;  /* 0x00000004ff048424 */ /* 0x000fe400078e00ff */
[----:B------:R-:W-:Y:S01]  /*0ac0*/  @P2 IMAD.WIDE R6, R6, R7, c[0x0][0x160] ;  /* 0x0000580006062625 */ /* 0x000fe200078e0207 */
[----:B-1----:R-:W-:-:S03]  /*0ad0*/  HFMA2.MMA R2, -RZ, RZ, 0, 0 ;  /* 0x00000000ff027435 */ /* 0x002fc600000001ff */
[----:B------:R-:W-:Y:S01]  /*0ae0*/  @!P0 IMAD.WIDE R4, R5, R4, c[0x0][0x160] ;  /* 0x0000580005048625 */ /* 0x000fe200078e0204 */
[----:B------:R1:W5:Y:S03]  /*0af0*/  @P2 LDG.E.CONSTANT R37, [R6.64] ;  /* 0x0000000406252981 */ /* 0x000366000c1e9900 */
[----:B------:R-:W-:Y:S02]  /*0b00*/  @!P4 IMAD R11, R26, 0xe, R11 ;  /* 0x0000000e1a0bc824 */ /* 0x000fe400078e020b */
[----:B------:R-:W-:Y:S01]  /*0b10*/  @!P4 IMAD.MOV.U32 R24, RZ, RZ, 0x4 ;  /* 0x00000004ff18c424 */ /* 0x000fe200078e00ff */
[----:B------:R-:W-:Y:S01]  /*0b20*/  ISETP.GE.AND P2, PT, R18, 0x1, PT ;  /* 0x000000011200780c */ /* 0x000fe20003f46270 */
[----:B------:R-:W-:Y:S01]  /*0b30*/  @P1 IMAD.WIDE R14, R14, R15, c[0x0][0x160] ;  /* 0x000058000e0e1625 */ /* 0x000fe200078e020f */
[----:B------:R2:W5:Y:S01]  /*0b40*/  @!P0 LDG.E.CONSTANT R29, [R4.64] ;  /* 0x00000004041d8981 */ /* 0x000562000c1e9900 */
[----:B------:R-:W-:-:S02]  /*0b50*/  ISETP.GE.AND P0, PT, R20, 0x1, PT ;  /* 0x000000011400780c */ /* 0x000fc40003f06270 */
[----:B------:R-:W-:Y:S01]  /*0b60*/  @!P4 IMAD.WIDE R24, R11, R24, c[0x0][0x160] ;  /* 0x000058000b18c625 */ /* 0x000fe200078e0218 */
[----:B------:R-:W3:Y:S01]  /*0b70*/  @P3 S2R R23, SR_CTAID.X ;  /* 0x0000000000173919 */ /* 0x000ee20000002500 */
[----:B------:R-:W-:Y:S02]  /*0b80*/  @P3 IADD3 R27, R0, 0x70, RZ ;  /* 0x00000070001b3810 */ /* 0x000fe40007ffe0ff */
[----:B0-----:R-:W-:Y:S01]  /*0b90*/  @P5 IMAD R13, R8, 0xc40, R13 ;  /* 0x00000c40080d5824 */ /* 0x001fe200078e020d */
[----:B------:R0:W5:Y:S01]  /*0ba0*/  @!P4 LDG.E.CONSTANT R2, [R24.64] ;  /* 0x000000041802c981 */ /* 0x000162000c1e9900 */
[----:B------:R-:W-:Y:S01]  /*0bb0*/  ISETP.LT.OR P4, PT, R9, 0xf, !P6 ;  /* 0x0000000f0900780c */ /* 0x000fe20007781670 */
[----:B------:R-:W-:Y:S02]  /*0bc0*/  @P3 IMAD.MOV.U32 R26, RZ, RZ, RZ ;  /* 0x000000ffff1a3224 */ /* 0x000fe400078e00ff */
[----:B------:R4:W5:Y:S01]  /*0bd0*/  @P1 LDG.E.CONSTANT R36, [R14.64] ;  /* 0x000000040e241981 */ /* 0x000962000c1e9900 */
[----:B------:R-:W-:Y:S01]  /*0be0*/  ISETP.GE.AND P1, PT, R10, 0x1, PT ;  /* 0x000000010a00780c */ /* 0x000fe20003f26270 */
[----:B------:R-:W-:Y:S01]  /*0bf0*/  @P3 IMAD.HI R21, R27, -0x77777777, R26 ;  /* 0x888888891b153827 */ /* 0x000fe200078e021a */
[----:B------:R-:W-:-:S02]  /*0c00*/  @P2 IADD3 R27, R0, 0x3f0, RZ ;  /* 0x000003f0001b2810 */ /* 0x000fc40007ffe0ff */
[----:B------:R-:W-:Y:S01]  /*0c10*/  @P2 MOV R26, RZ ;  /* 0x000000ff001a2202 */ /* 0x000fe20000000f00 */
[----:B-1----:R-:W-:Y:S01]  /*0c20*/  @P0 IMAD.MOV.U32 R6, RZ, RZ, RZ ;  /* 0x000000ffff060224 */ /* 0x002fe200078e00ff */
[C---:B------:R-:W-:Y:S01]  /*0c30*/  @P0 IADD3 R7, R0.reuse, 0x4d0, RZ ;  /* 0x000004d000070810 */ /* 0x040fe20007ffe0ff */
[----:B------:R-:W1:Y:S02]  /*0c40*/  @P6 S2R R31, SR_CTAID.X ;  /* 0x00000000001f6919 */ /* 0x000e640000002500 */
[----:B------:R-:W-:Y:S02]  /*0c50*/  @P2 IMAD.HI R26, R27, -0x6e5d4c3b, R26 ;  /* 0x91a2b3c51b1a2827 */ /* 0x000fe400078e021a */
[----:B------:R-:W1:Y:S02]  /*0c60*/  @!P4 S2R R27, SR_CTAID.X ;  /* 0x00000000001bc919 */ /* 0x000e640000002500 */
[C---:B----4-:R-:W-:Y:S01]  /*0c70*/  @P1 IADD3 R15, R0.reuse, 0x5b0, RZ ;  /* 0x000005b0000f1810 */ /* 0x050fe20007ffe0ff */
[----:B------:R-:W-:Y:S01]  /*0c80*/  @P0 IMAD.HI R19, R7, -0x6e5d4c3b, R6 ;  /* 0x91a2b3c507130827 */ /* 0x000fe200078e0206 */
[----:B------:R-:W-:-:S02]  /*0c90*/  @P5 IADD3 R7, R0, 0x850, RZ ;  /* 0x0000085000075810 */ /* 0x000fc40007ffe0ff */
[----:B------:R-:W-:Y:S01]  /*0ca0*/  @P5 MOV R6, RZ ;  /* 0x000000ff00065202 */ /* 0x000fe20000000f00 */
[----:B------:R-:W-:Y:S01]  /*0cb0*/  @P1 IMAD.MOV.U32 R14, RZ, RZ, RZ ;  /* 0x000000ffff0e1224 */ /* 0x000fe200078e00ff */
[C---:B------:R-:W-:Y:S01]  /*0cc0*/  @P6 IADD3 R17, R0.reuse, 0x310, RZ ;  /* 0x0000031000116810 */ /* 0x040fe20007ffe0ff */
[----:B------:R-:W-:Y:S02]  /*0cd0*/  @P6 IMAD.MOV.U32 R16, RZ, RZ, RZ ;  /* 0x000000ffff106224 */ /* 0x000fe400078e00ff */
[----:B------:R-:W-:Y:S01]  /*0ce0*/  @P1 IMAD.HI R3, R15, -0x6e5d4c3b, R14 ;  /* 0x91a2b3c50f031827 */ /* 0x000fe200078e020e */
[----:B------:R-:W-:-:S03]  /*0cf0*/  @P6 IADD3 R15, R0, 0x6d, RZ ;  /* 0x0000006d000f6810 */ /* 0x000fc60007ffe0ff */
[----:B--2---:R-:W-:Y:S01]  /*0d00*/  @P5 IMAD.HI R5, R7, -0x6e5d4c3b, R6 ;  /* 0x91a2b3c507055827 */ /* 0x004fe200078e0206 */
[----:B------:R-:W-:-:S03]  /*0d10*/  @!P4 IADD3 R7, R0, 0x9a0, RZ ;  /* 0x000009a00007c810 */ /* 0x000fc60007ffe0ff */
[----:B------:R-:W-:Y:S01]  /*0d20*/  @!P4 IMAD.MOV.U32 R8, RZ, RZ, RZ ;  /* 0x000000ffff08c224 */ /* 0x000fe200078e00ff */
[----:B0-----:R-:W-:Y:S01]  /*0d30*/  @P3 SHF.R.U32.HI R24, RZ, 0x1f, R21 ;  /* 0x0000001fff183819 */ /* 0x001fe20000011615 */
[----:B------:R-:W-:Y:S02]  /*0d40*/  @P6 IMAD.MOV.U32 R14, RZ, RZ, RZ ;  /* 0x000000ffff0e6224 */ /* 0x000fe400078e00ff */
[----:B---3--:R-:W-:Y:S02]  /*0d50*/  @P3 IMAD R23, R23, 0xc40, R12 ;  /* 0x00000c4017173824 */ /* 0x008fe400078e020c */
[----:B------:R-:W-:Y:S02]  /*0d60*/  @!P4 IMAD.MOV.U32 R6, RZ, RZ, RZ ;  /* 0x000000ffff06c224 */ /* 0x000fe400078e00ff */
[----:B------:R-:W-:Y:S01]  /*0d70*/  @P6 IMAD.HI R4, R17, -0x6e5d4c3b, R16 ;  /* 0x91a2b3c511046827 */ /* 0x000fe200078e0210 */
[----:B------:R-:W-:-:S03]  /*0d80*/  @P0 IADD3 R25, R0, 0x6b, RZ ;  /* 0x0000006b00190810 */ /* 0x000fc60007ffe0ff */
[----:B------:R-:W-:Y:S01]  /*0d90*/  @!P4 IMAD.HI R11, R9, -0x77777777, R8 ;  /* 0x88888889090bc827 */ /* 0x000fe200078e0208 */
[----:B------:R-:W-:-:S03]  /*0da0*/  @P3 LEA.HI.SX32 R21, R21, R24, 0x1d ;  /* 0x0000001815153211 */ /* 0x000fc600078feaff */
[----:B------:R-:W-:Y:S01]  /*0db0*/  @P6 IMAD.HI R8, R15, -0x6e5d4c3b, R14 ;  /* 0x91a2b3c50f086827 */ /* 0x000fe200078e020e */
[----:B------:R-:W-:-:S03]  /*0dc0*/  @P2 IADD3 R17, R0, 0x6c, RZ ;  /* 0x0000006c00112810 */ /* 0x000fc60007ffe0ff */
[----:B------:R-:W-:Y:S01]  /*0dd0*/  @!P4 IMAD.HI R14, R7, -0x6e5d4c3b, R6 ;  /* 0x91a2b3c5070ec827 */ /* 0x000fe200078e0206 */
[----:B------:R-:W-:Y:S02]  /*0de0*/  @P3 IADD3 R6, R23, -0xf, RZ ;  /* 0xfffffff117063810 */ /* 0x000fe40007ffe0ff */
[----:B------:R-:W-:Y:S01]  /*0df0*/  @P6 SHF.R.U32.HI R7, RZ, 0x1f, R4 ;  /* 0x0000001fff076819 */ /* 0x000fe20000011604 */
[----:B------:R-:W-:Y:S01]  /*0e00*/  @P0 IMAD.MOV.U32 R24, RZ, RZ, RZ ;  /* 0x000000ffff180224 */ /* 0x000fe200078e00ff */
[----:B------:R-:W-:Y:S02]  /*0e10*/  @P2 MOV R16, RZ ;  /* 0x000000ff00102202 */ /* 0x000fe40000000f00 */
[----:B------:R-:W-:Y:S01]  /*0e20*/  @P6 LEA.HI.SX32 R4, R4, R7, 0x19 ;  /* 0x0000000704046211 */ /* 0x000fe200078fcaff */
[----:B------:R-:W-:Y:S01]  /*0e30*/  @P0 IMAD.HI R23, R25, -0x6e5d4c3b, R24 ;  /* 0x91a2b3c519170827 */ /* 0x000fe200078e0218 */
[----:B------:R-:W-:-:S03]  /*0e40*/  @P1 IADD3 R7, R0, 0x6a, RZ ;  /* 0x0000006a00071810 */ /* 0x000fc60007ffe0ff */
[----:B------:R-:W-:Y:S01]  /*0e50*/  @P3 IMAD R24, R21, 0xe, R6 ;  /* 0x0000000e15183824 */ /* 0x000fe200078e0206 */
[----:B------:R-:W-:Y:S01]  /*0e60*/  @P1 MOV R6, RZ ;  /* 0x000000ff00061202 */ /* 0x000fe20000000f00 */
[----:B------:R-:W-:-:S04]  /*0e70*/  @P2 IMAD.HI R16, R17, -0x6e5d4c3b, R16 ;  /* 0x91a2b3c511102827 */ /* 0x000fc800078e0210 */
[--C-:B-1----:R-:W-:Y:S02]  /*0e80*/  @P6 IMAD R31, R31, 0xc40, R22.reuse ;  /* 0x00000c401f1f6824 */ /* 0x102fe400078e0216 */
[----:B------:R-:W-:Y:S02]  /*0e90*/  @!P4 IMAD R22, R27, 0xc40, R22 ;  /* 0x00000c401b16c824 */ /* 0x000fe400078e0216 */
[----:B------:R-:W-:Y:S01]  /*0ea0*/  @P1 IMAD.HI R21, R7, -0x6e5d4c3b, R6 ;  /* 0x91a2b3c507151827 */ /* 0x000fe200078e0206 */
[----:B------:R-:W0:Y:S01]  /*0eb0*/  @P0 S2R R27, SR_CTAID.X ;  /* 0x00000000001b0919 */ /* 0x000e220000002500 */
[----:B------:R-:W-:-:S04]  /*0ec0*/  @P2 SHF.R.U32.HI R6, RZ, 0x1f, R16 ;  /* 0x0000001fff062819 */ /* 0x000fc80000011610 */
[----:B------:R-:W-:Y:S02]  /*0ed0*/  @P2 LEA.HI.SX32 R6, R16, R6, 0x19 ;  /* 0x0000000610062211 */ /* 0x000fe400078fcaff */
[----:B------:R-:W-:Y:S01]  /*0ee0*/  @P0 SHF.R.U32.HI R16, RZ, 0x1f, R23 ;  /* 0x0000001fff100819 */ /* 0x000fe20000011617 */
[----:B------:R-:W1:Y:S03]  /*0ef0*/  @P2 S2R R28, SR_CTAID.X ;  /* 0x00000000001c2919 */ /* 0x000e660000002500 */
[----:B------:R-:W-:Y:S02]  /*0f00*/  @P0 LEA.HI.SX32 R23, R23, R16, 0x19 ;  /* 0x0000001017170211 */ /* 0x000fe400078fcaff */
[----:B------:R-:W2:Y:S01]  /*0f10*/  @P1 S2R R16, SR_CTAID.X ;  /* 0x0000000000101919 */ /* 0x000ea20000002500 */
[----:B------:R-:W-:Y:S02]  /*0f20*/  @P6 SHF.R.U32.HI R9, RZ, 0x1f, R8 ;  /* 0x0000001fff096819 */ /* 0x000fe40000011608 */
[----:B------:R-:W-:-:S02]  /*0f30*/  @P2 SHF.R.U32.HI R30, RZ, 0x1f, R26 ;  /* 0x0000001fff1e2819 */ /* 0x000fc4000001161a */
[----:B------:R-:W-:Y:S01]  /*0f40*/  @P6 LEA.HI.SX32 R9, R8, R9, 0x19 ;  /* 0x0000000908096211 */ /* 0x000fe200078fcaff */
[----:B------:R-:W-:Y:S01]  /*0f50*/  @P2 IMAD R17, R6, -0xe1, R17 ;  /* 0xffffff1f06112824 */ /* 0x000fe200078e0211 */
[----:B------:R-:W-:Y:S02]  /*0f60*/  @P2 LEA.HI.SX32 R26, R26, R30, 0x19 ;  /* 0x0000001e1a1a2211 */ /* 0x000fe400078fcaff */
[----:B------:R-:W-:Y:S01]  /*0f70*/  @P1 SHF.R.U32.HI R6, RZ, 0x1f, R21 ;  /* 0x0000001fff061819 */ /* 0x000fe20000011615 */
[----:B------:R-:W-:Y:S01]  /*0f80*/  @P6 IMAD R15, R9, -0xe1, R15 ;  /* 0xffffff1f090f6824 */ /* 0x000fe200078e020f */
[----:B------:R-:W-:Y:S01]  /*0f90*/  @P0 SHF.R.U32.HI R30, RZ, 0x1f, R19 ;  /* 0x0000001fff1e0819 */ /* 0x000fe20000011613 */
[----:B0-----:R-:W-:Y:S01]  /*0fa0*/  @P0 IMAD R27, R27, 0xc40, R20 ;  /* 0x00000c401b1b0824 */ /* 0x001fe200078e0214 */
[----:B------:R-:W-:Y:S01]  /*0fb0*/  @P5 IADD3 R9, R0, 0x67, RZ ;  /* 0x0000006700095810 */ /* 0x000fe20007ffe0ff */
[----:B------:R-:W-:Y:S01]  /*0fc0*/  @P5 IMAD.MOV.U32 R8, RZ, RZ, RZ ;  /* 0x000000ffff085224 */ /* 0x000fe200078e00ff */
[----:B------:R-:W-:Y:S01]  /*0fd0*/  @P1 LEA.HI.SX32 R21, R21, R6, 0x19 ;  /* 0x0000000615151211 */ /* 0x000fe200078fcaff */
[----:B------:R-:W-:Y:S01]  /*0fe0*/  @P0 IMAD R23, R23, -0xe1, R25 ;  /* 0xffffff1f17170824 */ /* 0x000fe200078e0219 */
[----:B------:R-:W-:-:S02]  /*0ff0*/  @P0 LEA.HI.SX32 R19, R19, R30, 0x19 ;  /* 0x0000001e13130211 */ /* 0x000fc400078fcaff */
[----:B------:R-:W-:Y:S01]  /*1000*/  @P0 IADD3 R27, R27, -0xf, RZ ;  /* 0xfffffff11b1b0810 */ /* 0x000fe20007ffe0ff */
[----:B------:R-:W-:Y:S01]  /*1010*/  @P5 IMAD.HI R8, R9, -0x6e5d4c3b, R8 ;  /* 0x91a2b3c509085827 */ /* 0x000fe200078e0208 */
[----:B------:R-:W-:Y:S02]  /*1020*/  @P5 SHF.R.U32.HI R6, RZ, 0x1f, R5 ;  /* 0x0000001fff065819 */ /* 0x000fe40000011605 */
[----:B------:R-:W-:Y:S01]  /*1030*/  @P1 SHF.R.U32.HI R30, RZ, 0x1f, R3 ;  /* 0x0000001fff1e1819 */ /* 0x000fe20000011603 */
[----:B-1----:R-:W-:Y:S01]  /*1040*/  @P2 IMAD R28, R28, 0xc40, R18 ;  /* 0x00000c401c1c2824 */ /* 0x002fe200078e0212 */
[----:B------:R-:W-:Y:S01]  /*1050*/  @!P4 SHF.R.U32.HI R25, RZ, 0x1f, R14 ;  /* 0x0000001fff19c819 */ /* 0x000fe2000001160e */
[----:B------:R-:W-:Y:S01]  /*1060*/  @P1 IMAD R7, R21, -0xe1, R7 ;  /* 0xffffff1f15071824 */ /* 0x000fe200078e0207 */
[----:B------:R-:W-:Y:S01]  /*1070*/  @P5 LEA.HI.SX32 R6, R5, R6, 0x19 ;  /* 0x0000000605065211 */ /* 0x000fe200078fcaff */
[----:B------:R-:W-:Y:S01]  /*1080*/  @P0 IMAD R19, R19, 0xc4, R27 ;  /* 0x000000c413130824 */ /* 0x000fe200078e021b */
[----:B------:R-:W-:Y:S01]  /*1090*/  @P5 IADD3 R21, R13, -0xf, RZ ;  /* 0xfffffff10d155810 */ /* 0x000fe20007ffe0ff */
[----:B--2---:R-:W-:Y:S01]  /*10a0*/  @P1 IMAD R16, R16, 0xc40, R10 ;  /* 0x00000c4010101824 */ /* 0x004fe200078e020a */
[----:B------:R-:W-:-:S02]  /*10b0*/  @P1 LEA.HI.SX32 R3, R3, R30, 0x19 ;  /* 0x0000001e03031211 */ /* 0x000fc400078fcaff */
[----:B------:R-:W-:Y:S02]  /*10c0*/  @!P4 LEA.HI.SX32 R14, R14, R25, 0x19 ;  /* 0x000000190e0ec211 */ /* 0x000fe400078fcaff */
[----:B------:R-:W-:Y:S02]  /*10d0*/  @!P4 IADD3 R27, R22, -0xf, RZ ;  /* 0xfffffff1161bc810 */ /* 0x000fe40007ffe0ff */
[----:B------:R-:W-:Y:S02]  /*10e0*/  @P5 SHF.R.U32.HI R30, RZ, 0x1f, R8 ;  /* 0x0000001fff1e5819 */ /* 0x000fe40000011608 */
[----:B------:R-:W-:Y:S01]  /*10f0*/  @P2 IADD3 R5, R28, -0xf, RZ ;  /* 0xfffffff11c052810 */ /* 0x000fe20007ffe0ff */
[----:B------:R-:W-:Y:S01]  /*1100*/  @P5 IMAD R21, R6, 0xc4, R21 ;  /* 0x000000c406155824 */ /* 0x000fe200078e0215 */
[----:B------:R-:W-:Y:S01]  /*1110*/  @!P4 SHF.R.U32.HI R28, RZ, 0x1f, R11 ;  /* 0x0000001fff1cc819 */ /* 0x000fe2000001160b */
[----:B------:R-:W-:Y:S01]  /*1120*/  @!P4 IMAD R6, R14, 0xc4, R27 ;  /* 0x000000c40e06c824 */ /* 0x000fe200078e021b */
[----:B------:R-:W-:-:S02]  /*1130*/  @P5 LEA.HI.SX32 R8, R8, R30, 0x19 ;  /* 0x0000001e08085211 */ /* 0x000fc400078fcaff */
[----:B------:R-:W-:Y:S02]  /*1140*/  @P1 IADD3 R16, R16, -0xf, RZ ;  /* 0xfffffff110101810 */ /* 0x000fe40007ffe0ff */
[----:B------:R-:W-:Y:S02]  /*1150*/  @P6 MOV R14, RZ ;  /* 0x000000ff000e6202 */ /* 0x000fe40000000f00 */
[----:B------:R-:W-:Y:S02]  /*1160*/  @!P4 LEA.HI.SX32 R11, R11, R28, 0x1d ;  /* 0x0000001c0b0bc211 */ /* 0x000fe400078feaff */
[----:B------:R-:W-:Y:S01]  /*1170*/  @P0 MOV R22, RZ ;  /* 0x000000ff00160202 */ /* 0x000fe20000000f00 */
[----:B------:R-:W-:Y:S02]  /*1180*/  @P2 IMAD R5, R26, 0xc4, R5 ;  /* 0x000000c41a052824 */ /* 0x000fe400078e0205 */
[----:B------:R-:W-:Y:S01]  /*1190*/  @P5 IMAD R9, R8, -0xe1, R9 ;  /* 0xffffff1f08095824 */ /* 0x000fe200078e0209 */
[----:B------:R-:W-:Y:S01]  /*11a0*/  @P5 MOV R8, RZ ;  /* 0x000000ff00085202 */ /* 0x000fe20000000f00 */
[----:B------:R-:W-:-:S02]  /*11b0*/  @P1 IMAD R13, R3, 0xc4, R16 ;  /* 0x000000c4030d1824 */ /* 0x000fc400078e0210 */
[----:B------:R-:W-:-:S04]  /*11c0*/  @P6 IMAD.HI R26, R15, -0x77777777, R14 ;  /* 0x888888890f1a6827 */ /* 0x000fc800078e020e */
[----:B------:R-:W-:Y:S02]  /*11d0*/  @P2 IMAD.MOV.U32 R16, RZ, RZ, RZ ;  /* 0x000000ffff102224 */ /* 0x000fe400078e00ff */
[----:B------:R-:W-:Y:S02]  /*11e0*/  @!P4 IMAD R11, R11, 0xe, R6 ;  /* 0x0000000e0b0bc824 */ /* 0x000fe400078e0206 */
[----:B------:R-:W-:Y:S02]  /*11f0*/  @!P4 IMAD.MOV.U32 R14, RZ, RZ, 0x4 ;  /* 0x00000004ff0ec424 */ /* 0x000fe400078e00ff */
[----:B------:R-:W-:-:S04]  /*1200*/  @P0 IMAD.HI R22, R23, -0x77777777, R22 ;  /* 0x8888888917160827 */ /* 0x000fc800078e0216 */
[----:B------:R-:W-:Y:S02]  /*1210*/  @P1 IMAD.MOV.U32 R6, RZ, RZ, RZ ;  /* 0x000000ffff061224 */ /* 0x000fe400078e00ff */
[----:B------:R-:W-:-:S04]  /*1220*/  @P2 IMAD.HI R16, R17, -0x77777777, R16 ;  /* 0x8888888911102827 */ /* 0x000fc800078e0210 */
[----:B------:R-:W-:Y:S01]  /*1230*/  @!P4 IMAD.WIDE R14, R11, R14, c[0x0][0x160] ;  /* 0x000058000b0ec625 */ /* 0x000fe200078e020e */
[----:B------:R-:W-:-:S03]  /*1240*/  @P0 SHF.R.U32.HI R11, RZ, 0x1f, R22 ;  /* 0x0000001fff0b0819 */ /* 0x000fc60000011616 */
[----:B------:R-:W-:Y:S01]  /*1250*/  @P5 IMAD.HI R8, R9, -0x77777777, R8 ;  /* 0x8888888909085827 */ /* 0x000fe200078e0208 */
[----:B------:R-:W-:-:S03]  /*1260*/  @P2 SHF.R.U32.HI R9, RZ, 0x1f, R16 ;  /* 0x0000001fff092819 */ /* 0x000fc60000011610 */
[----:B------:R-:W-:Y:S01]  /*1270*/  @P1 IMAD.HI R6, R7, -0x77777777, R6 ;  /* 0x8888888907061827 */ /* 0x000fe200078e0206 */
[----:B------:R-:W-:Y:S02]  /*1280*/  @P6 SHF.R.U32.HI R7, RZ, 0x1f, R26 ;  /* 0x0000001fff076819 */ /* 0x000fe4000001161a */
[----:B------:R-:W-:Y:S02]  /*1290*/  @P5 SHF.R.U32.HI R23, RZ, 0x1f, R8 ;  /* 0x0000001fff175819 */ /* 0x000fe40000011608 */
[----:B------:R-:W-:Y:S02]  /*12a0*/  @P0 LEA.HI.SX32 R22, R22, R11, 0x1d ;  /* 0x0000000b16160211 */ /* 0x000fe400078feaff */
[----:B------:R-:W-:Y:S02]  /*12b0*/  @P6 IADD3 R31, R31, -0xf, RZ ;  /* 0xfffffff11f1f6810 */ /* 0x000fe40007ffe0ff */
[----:B------:R-:W-:Y:S02]  /*12c0*/  @P6 LEA.HI.SX32 R7, R26, R7, 0x1d ;  /* 0x000000071a076211 */ /* 0x000fe400078feaff */
[----:B------:R-:W-:Y:S01]  /*12d0*/  @P2 LEA.HI.SX32 R16, R16, R9, 0x1d ;  /* 0x0000000910102211 */ /* 0x000fe200078feaff */
[----:B------:R-:W-:Y:S01]  /*12e0*/  @P0 IMAD.MOV.U32 R9, RZ, RZ, 0x4 ;  /* 0x00000004ff090424 */ /* 0x000fe200078e00ff */
[----:B------:R-:W-:Y:S01]  /*12f0*/  @P5 LEA.HI.SX32 R26, R8, R23, 0x1d ;  /* 0x00000017081a5211 */ /* 0x000fe200078feaff */
[----:B------:R-:W-:-:S02]  /*1300*/  @P0 IMAD R8, R22, 0xe, R19 ;  /* 0x0000000e16080824 */ /* 0x000fc400078e0213 */
[----:B------:R-:W-:Y:S02]  /*1310*/  @P6 IMAD R4, R4, 0xc4, R31 ;  /* 0x000000c404046824 */ /* 0x000fe400078e021f */
[----:B------:R-:W-:Y:S01]  /*1320*/  CS2R R30, SRZ ;  /* 0x00000000001e7805 */ /* 0x000fe2000001ff00 */
[----:B------:R-:W-:-:S05]  /*1330*/  @P0 IMAD.WIDE R8, R8, R9, c[0x0][0x160] ;  /* 0x0000580008080625 */ /* 0x000fca00078e0209 */
[----:B------:R0:W5:Y:S01]  /*1340*/  @P0 LDG.E.CONSTANT R31, [R8.64] ;  /* 0x00000004081f0981 */ /* 0x000162000c1e9900 */
[----:B------:R-:W-:Y:S01]  /*1350*/  @P3 IMAD.MOV.U32 R25, RZ, RZ, 0x4 ;  /* 0x00000004ff193424 */ /* 0x000fe200078e00ff */
[----:B------:R-:W-:-:S03]  /*1360*/  @P1 SHF.R.U32.HI R17, RZ, 0x1f, R6 ;  /* 0x0000001fff111819 */ /* 0x000fc60000011606 */
[----:B------:R-:W-:-:S05]  /*1370*/  @P3 IMAD.WIDE R24, R24, R25, c[0x0][0x160] ;  /* 0x0000580018183625 */ /* 0x000fca00078e0219 */
[----:B------:R1:W5:Y:S01]  /*1380*/  @P3 LDG.E.CONSTANT R34, [R24.64] ;  /* 0x0000000418223981 */ /* 0x000362000c1e9900 */
[----:B------:R-:W-:Y:S01]  /*1390*/  @P6 IMAD R4, R7, 0xe, R4 ;  /* 0x0000000e07046824 */ /* 0x000fe200078e0204 */
[----:B------:R-:W-:Y:S01]  /*13a0*/  CS2R R32, SRZ ;  /* 0x0000000000207805 */ /* 0x000fe2000001ff00 */
[----:B-1----:R-:W-:Y:S01]  /*13b0*/  @P1 LEA.HI.SX32 R24, R6, R17, 0x1d ;  /* 0x0000001106181211 */ /* 0x002fe200078feaff */
[----:B------:R-:W-:Y:S02]  /*13c0*/  @P2 IMAD R6, R16, 0xe, R5 ;  /* 0x0000000e10062824 */ /* 0x000fe400078e0205 */
[----:B------:R-:W-:Y:S01]  /*13d0*/  @P6 IMAD.MOV.U32 R5, RZ, RZ, 0x4 ;  /* 0x00000004ff056424 */ /* 0x000fe200078e00ff */
[----:B------:R-:W-:Y:S01]  /*13e0*/  @P5 MOV R17, 0x4 ;  /* 0x0000000400115802 */ /* 0x000fe20000000f00 */
[----:B------:R-:W-:Y:S02]  /*13f0*/  @P5 IMAD R16, R26, 0xe, R21 ;  /* 0x0000000e1a105824 */ /* 0x000fe400078e0215 */
[----:B------:R-:W-:Y:S01]  /*1400*/  @P6 IMAD.WIDE R4, R4, R5, c[0x0][0x160] ;  /* 0x0000580004046625 */ /* 0x000fe200078e0205 */
[----:B------:R-:W-:-:S03]  /*1410*/  @P2 MOV R7, 0x4 ;  /* 0x0000000400072802 */ /* 0x000fc60000000f00 */
[----:B------:R-:W-:Y:S01]  /*1420*/  IMAD.MOV.U32 R28, RZ, RZ, RZ ;  /* 0x000000ffff1c7224 */ /* 0x000fe200078e00ff */
[----:B------:R1:W5:Y:S01]  /*1430*/  @P6 LDG.E.CONSTANT R33, [R4.64] ;  /* 0x0000000404216981 */ /* 0x000362000c1e9900 */
[----:B------:R-:W-:-:S04]  /*1440*/  @P5 IMAD.WIDE R16, R16, R17, c[0x0][0x160] ;  /* 0x0000580010105625 */ /* 0x000fc800078e0211 */
[----:B------:R-:W-:Y:S01]  /*1450*/  IMAD.MOV.U32 R3, RZ, RZ, RZ ;  /* 0x000000ffff037224 */ /* 0x000fe200078e00ff */
[----:B------:R2:W5:Y:S01]  /*1460*/  @P5 LDG.E.CONSTANT R28, [R16.64] ;  /* 0x00000004101c5981 */ /* 0x000562000c1e9900 */
[----:B-1----:R-:W-:Y:S01]  /*1470*/  IADD3 R5, R0, 0xe0, RZ ;  /* 0x000000e000057810 */ /* 0x002fe20007ffe0ff */
[----:B------:R-:W-:-:S03]  /*1480*/  IMAD.MOV.U32 R4, RZ, RZ, RZ ;  /* 0x000000ffff047224 */ /* 0x000fc600078e00ff */
[----:B------:R1:W5:Y:S01]  /*1490*/  @!P4 LDG.E.CONSTANT R3, [R14.64] ;  /* 0x000000040e03c981 */ /* 0x000362000c1e9900 */
[----:B------:R-:W-:Y:S01]  /*14a0*/  @P2 IMAD.WIDE R6, R6, R7, c[0x0][0x160] ;  /* 0x0000580006062625 */ /* 0x000fe200078e0207 */
[----:B--2---:R-:W-:-:S03]  /*14b0*/  IADD3 R17, R0, 0xc, RZ ;  /* 0x0000000c00117810 */ /* 0x004fc60007ffe0ff */
[----:B------:R-:W-:Y:S01]  /*14c0*/  IMAD.HI R11, R5, -0x6e5d4c3b, R4 ;  /* 0x91a2b3c5050b7827 */ /* 0x000fe200078e0204 */
[----:B------:R2:W5:Y:S03]  /*14d0*/  @P2 LDG.E.CONSTANT R32, [R6.64] ;  /* 0x0000000406202981 */ /* 0x000566000c1e9900 */
[----:B------:R-:W-:Y:S01]  /*14e0*/  IMAD.MOV.U32 R16, RZ, RZ, RZ ;  /* 0x000000ffff107224 */ /* 0x000fe200078e00ff */
[----:B------:R-:W-:Y:S01]  /*14f0*/  SHF.R.U32.HI R4, RZ, 0x1f, R11 ;  /* 0x0000001fff047819 */ /* 0x000fe2000001160b */
[----:B------:R-:W-:Y:S01]  /*1500*/  @P1 IMAD R13, R24, 0xe, R13 ;  /* 0x0000000e180d1824 */ /* 0x000fe200078e020d */
[----:B------:R-:W-:Y:S01]  /*1510*/  ISETP.GE.AND P4, PT, R0, 0xf, PT ;  /* 0x0000000f0000780c */ /* 0x000fe20003f86270 */
[----:B-1----:R-:W-:Y:S02]  /*1520*/  @P1 IMAD.MOV.U32 R14, RZ, RZ, 0x4 ;  /* 0x00000004ff0e1424 */ /* 0x002fe400078e00ff */
[----:B--2---:R-:W-:Y:S01]  /*1530*/  IMAD.HI R7, R17, -0x77777777, R16 ;  /* 0x8888888911077827 */ /* 0x004fe200078e0210 */
[----:B------:R-:W-:Y:S01]  /*1540*/  LEA.HI.SX32 R6, R11, R4, 0x19 ;  /* 0x000000040b067211 */ /* 0x000fe200078fcaff */
[----:B------:R-:W-:-:S02]  /*1550*/  HFMA2.MMA R24, -RZ, RZ, 0, 0 ;  /* 0x00000000ff187435 */ /* 0x000fc400000001ff */
[----:B------:R-:W-:Y:S01]  /*1560*/  @P1 IMAD.WIDE R14, R13, R14, c[0x0][0x160] ;  /* 0x000058000d0e1625 */ /* 0x000fe200078e020e */
[----:B------:R-:W-:Y:S02]  /*1570*/  SHF.R.U32.HI R4, RZ, 0x1f, R7 ;  /* 0x0000001fff047819 */ /* 0x000fe40000011607 */
[----:B------:R-:W-:Y:S01]  /*1580*/  IADD3 R25, R0, 0xdf, RZ ;  /* 0x000000df00197810 */ /* 0x000fe20007ffe0ff */
[----:B------:R-:W-:Y:S01]  /*1590*/  IMAD R5, R6, -0xe1, R5 ;  /* 0xffffff1f06057824 */ /* 0x000fe200078e0205 */
[----:B------:R1:W5:Y:S01]  /*15a0*/  @P1 LDG.E.CONSTANT R30, [R14.64] ;  /* 0x000000040e1e1981 */ /* 0x000362000c1e9900 */
[----:B------:R-:W-:Y:S02]  /*15b0*/  LEA.HI.SX32 R16, R7, R4, 0x1d ;  /* 0x0000000407107211 */ /* 0x000fe400078feaff */
[C---:B------:R-:W-:Y:S02]  /*15c0*/  IADD3 R23, R0.reuse, 0xdd, RZ ;  /* 0x000000dd00177810 */ /* 0x040fe40007ffe0ff */
[----:B------:R-:W-:Y:S01]  /*15d0*/  MOV R22, RZ ;  /* 0x000000ff00167202 */ /* 0x000fe20000000f00 */
[----:B------:R-:W-:Y:S01]  /*15e0*/  BSSY B0, `(.L_x_0) ;  /* 0x000001b000007945 */ /* 0x000fe20003800000 */
[----:B------:R-:W-:Y:S01]  /*15f0*/  HFMA2.MMA R11, -RZ, RZ, 0, 0 ;  /* 0x00000000ff0b7435 */ /* 0x000fe200000001ff */
[----:B-1----:R-:W-:Y:S01]  /*1600*/  IADD3 R15, R0, 0xde, RZ ;  /* 0x000000de000f7810 */ /* 0x002fe20007ffe0ff */
[----:B------:R-:W-:Y:S01]  /*1610*/  IMAD.MOV.U32 R14, RZ, RZ, RZ ;  /* 0x000000ffff0e7224 */ /* 0x000fe200078e00ff */
[----:B------:R-:W-:Y:S01]  /*1620*/  ISETP.GE.AND P5, PT, R5, 0xf, PT ;  /* 0x0000000f0500780c */ /* 0x000fe20003fa6270 */
[----:B------:R-:W-:Y:S01]  /*1630*/  IMAD R16, R16, -0xf, R17 ;  /* 0xfffffff110107824 */ /* 0x000fe200078e0211 */
[----:B------:R-:W-:Y:S01]  /*1640*/  IADD3 R7, R0, 0xdc, RZ ;  /* 0x000000dc00077810 */ /* 0x000fe20007ffe0ff */
[----:B------:R-:W-:-:S04]  /*1650*/  IMAD.HI R19, R25, -0x6e5d4c3b, R24 ;  /* 0x91a2b3c519137827 */ /* 0x000fc800078e0218 */
[----:B------:R-:W-:-:S04]  /*1660*/  IMAD.HI R21, R15, -0x6e5d4c3b, R14 ;  /* 0x91a2b3c50f157827 */ /* 0x000fc800078e020e */
[----:B------:R-:W-:-:S04]  /*1670*/  IMAD.HI R13, R23, -0x6e5d4c3b, R22 ;  /* 0x91a2b3c5170d7827 */ /* 0x000fc800078e0216 */
[----:B------:R-:W-:Y:S01]  /*1680*/  IMAD.MOV.U32 R17, RZ, RZ, RZ ;  /* 0x000000ffff117224 */ /* 0x000fe200078e00ff */
[----:B------:R-:W-:Y:S05]  /*1690*/  @!P4 BRA `(.L_x_1) ;  /* 0x000000f00000c947 */ /* 0x000fea0003800000 */
[----:B0-----:R-:W-:Y:S01]  /*16a0*/  MOV R9, R0 ;  /* 0x0000000000097202 */ /* 0x001fe20000000f00 */
[----:B------:R-:W-:-:S04]  /*16b0*/  IMAD.MOV.U32 R8, RZ, RZ, RZ ;  /* 0x000000ffff087224 */ /* 0x000fc800078e00ff */
[----:B------:R-:W-:-:S05]  /*16c0*/  IMAD.HI R9, R0, -0x77777777, R8 ;  /* 0x8888888900097827 */ /* 0x000fca00078e0208 */
[----:B------:R-:W-:-:S04]  /*16d0*/  SHF.R.U32.HI R8, RZ, 0x1f, R9 ;  /* 0x0000001fff087819 */ /* 0x000fc80000011609 */
[----:B------:R-:W-:-:S05]  /*16e0*/  LEA.HI.SX32 R9, R9, R8, 0x1d ;  /* 0x0000000809097211 */ /* 0x000fca00078feaff */
[----:B------:R-:W-:-:S05]  /*16f0*/  IMAD R8, R9, -0xf, R0 ;  /* 0xfffffff109087824 */ /* 0x000fca00078e0200 */
[----:B------:R-:W-:-:S13]  /*1700*/  ISETP.GE.AND P4, PT, R8, 0x1, PT ;  /* 0x000000010800780c */ /* 0x000fda0003f86270 */
[----:B------:R-:W-:Y:S05]  /*1710*/  @!P4 BRA `(.L_x_1) ;  /* 0x000000700000c947 */ /* 0x000fea0003800000 */
[----:B------:R-:W0:Y:S02]  /*1720*/  S2R R11, SR_CTAID.X ;  /* 0x00000000000b7919 */ /* 0x000e240000002500 */
[----:B0-----:R-:W-:Y:S02]  /*1730*/  IMAD R8, R11, 0xc40, R8 ;  /* 0x00000c400b087824 */ /* 0x001fe400078e0208 */
[----:B------:R-:W-:-:S03]  /*1740*/  IMAD.MOV.U32 R11, RZ, RZ, 0x4 ;  /* 0x00000004ff0b7424 */ /* 0x000fc600078e00ff */
[----:B------:R-:W-:-:S05]  /*1750*/  IADD3 R8, R8, -0xf, RZ ;  /* 0xfffffff108087810 */ /* 0x000fca0007ffe0ff */
[----:B------:R-:W-:-:S04]  /*1760*/  IMAD R8, R9, 0xe, R8 ;  /* 0x0000000e09087824 */ /* 0x000fc800078e0208 */
[----:B------:R-:W-:-:S05]  /*1770*/  IMAD.WIDE R8, R8, R11, c[0x0][0x160] ;  /* 0x0000580008087625 */ /* 0x000fca00078e020b */
[----:B------:R0:W5:Y:S02]  /*1780*/  LDG.E.CONSTANT R11, [R8.64] ;  /* 0x00000004080b7981 */ /* 0x000164000c1e9900 */
.L_x_1:
[----:B0-----:R-:W-:Y:S05]  /*1790*/  BSYNC B0 ;  /* 0x0000000000007941 */ /* 0x001fea0003800000 */
.L_x_0:
[----:B------:R-:W-:Y:S01]  /*17a0*/  BSSY B0, `(.L_x_2) ;  /* 0x0000016000007945 */ /* 0x000fe20003800000 */
[----:B------:R-:W-:Y:S05]  /*17b0*/  @!P5 BRA `(.L_x_3) ;  /* 0x000001400000d947 */ /* 0x000fea0003800000 */
[----:B------:R-:W-:Y:S02]  /*17c0*/  IADD3 R9, R0, 0xe, RZ ;  /* 0x0000000e00097810 */ /* 0x000fe40007ffe0ff */
[----:B------:R-:W-:-:S05]  /*17d0*/  MOV R8, RZ ;  /* 0x000000ff00087202 */ /* 0x000fca0000000f00 */
[----:B------:R-:W-:-:S05]  /*17e0*/  IMAD.HI R8, R9, -0x77777777, R8 ;  /* 0x8888888909087827 */ /* 0x000fca00078e0208 */
[----:B------:R-:W-:-:S04]  /*17f0*/  SHF.R.U32.HI R26, RZ, 0x1f, R8 ;  /* 0x0000001fff1a7819 */ /* 0x000fc80000011608 */
[----:B------:R-:W-:-:S05]  /*1800*/  LEA.HI.SX32 R8, R8, R26, 0x1d ;  /* 0x0000001a08087211 */ /* 0x000fca00078feaff */
[----:B------:R-:W-:-:S05]  /*1810*/  IMAD R8, R8, -0xf, R9 ;  /* 0xfffffff108087824 */ /* 0x000fca00078e0209 */
[----:B------:R-:W-:-:S13]  /*1820*/  ISETP.GE.AND P4, PT, R8, 0x1, PT ;  /* 0x000000010800780c */ /* 0x000fda0003f86270 */
[----:B------:R-:W-:Y:S05]  /*1830*/  @!P4 BRA `(.L_x_3) ;  /* 0x000000c00000c947 */ /* 0x000fea0003800000 */
[----:B------:R-:W0:Y:S01]  /*1840*/  S2R R9, SR_CTAID.X ;  /* 0x0000000000097919 */ /* 0x000e220000002500 */
[----:B------:R-:W-:-:S04]  /*1850*/  IMAD.MOV.U32 R4, RZ, RZ, RZ ;  /* 0x000000ffff047224 */ /* 0x000fc800078e00ff */
[----:B------:R-:W-:-:S05]  /*1860*/  IMAD.HI R4, R5, -0x77777777, R4 ;  /* 0x8888888905047827 */ /* 0x000fca00078e0204 */
[----:B------:R-:W-:-:S04]  /*1870*/  SHF.R.U32.HI R5, RZ, 0x1f, R4 ;  /* 0x0000001fff057819 */ /* 0x000fc80000011604 */
[----:B------:R-:W-:Y:S01]  /*1880*/  LEA.HI.SX32 R5, R4, R5, 0x1d ;  /* 0x0000000504057211 */ /* 0x000fe200078feaff */
[----:B0-----:R-:W-:-:S05]  /*1890*/  IMAD R8, R9, 0xc40, R8 ;  /* 0x00000c4009087824 */ /* 0x001fca00078e0208 */
[----:B------:R-:W-:-:S05]  /*18a0*/  IADD3 R9, R8, -0xf, RZ ;  /* 0xfffffff108097810 */ /* 0x000fca0007ffe0ff */
[----:B------:R-:W-:Y:S01]  /*18b0*/  IMAD R4, R6, 0xc4, R9 ;  /* 0x000000c406047824 */ /* 0x000fe200078e0209 */
[----:B------:R-:W-:-:S03]  /*18c0*/  HFMA2.MMA R9, -RZ, RZ, 0, 2.384185791015625e-07 ;  /* 0x00000004ff097435 */ /* 0x000fc600000001ff */
[----:B------:R-:W-:-:S07]  /*18d0*/  IMAD R4, R5, 0xe, R4 ;  /* 0x0000000e05047824 */ /* 0x000fce00078e0204 */
[----:B------:R-:W-:-:S05]  /*18e0*/  IMAD.WIDE R4, R4, R9, c[0x0][0x160] ;  /* 0x0000580004047625 */ /* 0x000fca00078e0209 */
[----:B------:R0:W5:Y:S02]  /*18f0*/  LDG.E.CONSTANT R17, [R4.64] ;  /* 0x0000000404117981 */ /* 0x000164000c1e9900 */
.L_x_3:
[----:B------:R-:W-:Y:S05]  /*1900*/  BSYNC B0 ;  /* 0x0000000000007941 */ /* 0x000fea0003800000 */
.L_x_2:
[----:B------:R-:W-:Y:S01]  /*1910*/  SHF.R.U32.HI R8, RZ, 0x1f, R19 ;  /* 0x0000001fff087819 */ /* 0x000fe20000011613 */
[----:B------:R-:W-:Y:S01]  /*1920*/  IMAD.MOV.U32 R6, RZ, RZ, RZ ;  /* 0x000000ffff067224 */ /* 0x000fe200078e00ff */
[----:B------:R-:W-:Y:S01]  /*1930*/  IADD3 R9, R0, 0xd5, RZ ;  /* 0x000000d500097810 */ /* 0x000fe20007ffe0ff */
[----:B------:R-:W-:Y:S01]  /*1940*/  BSSY B0, `(.L_x_4) ;  /* 0x0000033000007945 */ /* 0x000fe20003800000 */
[----:B------:R-:W-:Y:S01]  /*1950*/  LEA.HI.SX32 R19, R19, R8, 0x19 ;  /* 0x0000000813137211 */ /* 0x000fe200078fcaff */
[----:B0-----:R-:W-:Y:S01]  /*1960*/  IMAD.HI R4, R7, -0x6e5d4c3b, R6 ;  /* 0x91a2b3c507047827 */ /* 0x001fe200078e0206 */
[----:B------:R-:W-:Y:S02]  /*1970*/  MOV R8, RZ ;  /* 0x000000ff00087202 */ /* 0x000fe40000000f00 */
[----:B------:R-:W-:Y:S01]  /*1980*/  ISETP.GE.AND P4, PT, R16, 0x1, PT ;  /* 0x000000011000780c */ /* 0x000fe20003f86270 */
[----:B------:R-:W-:Y:S01]  /*1990*/  IMAD R25, R19, -0xe1, R25 ;  /* 0xffffff1f13197824 */ /* 0x000fe200078e0219 */
[----:B------:R-:W-:Y:S01]  /*19a0*/  SHF.R.U32.HI R14, RZ, 0x1f, R21 ;  /* 0x0000001fff0e7819 */ /* 0x000fe20000011615 */
[----:B------:R-:W-:Y:S01]  /*19b0*/  IMAD.HI R5, R9, -0x6e5d4c3b, R8 ;  /* 0x91a2b3c509057827 */ /* 0x000fe200078e0208 */
[----:B------:R-:W-:-:S02]  /*19c0*/  SHF.R.U32.HI R6, RZ, 0x1f, R13 ;  /* 0x0000001fff067819 */ /* 0x000fc4000001160d */
[----:B------:R-:W-:Y:S02]  /*19d0*/  ISETP.GE.AND P6, PT, R25, 0xf, PT ;  /* 0x0000000f1900780c */ /* 0x000fe40003fc6270 */
[----:B------:R-:W-:Y:S02]  /*19e0*/  LEA.HI.SX32 R14, R21, R14, 0x19 ;  /* 0x0000000e150e7211 */ /* 0x000fe400078fcaff */
[----:B------:R-:W-:Y:S02]  /*19f0*/  SHF.R.U32.HI R8, RZ, 0x1f, R5 ;  /* 0x0000001fff087819 */ /* 0x000fe40000011605 */
[----:B------:R-:W-:Y:S01]  /*1a00*/  SHF.R.U32.HI R19, RZ, 0x1f, R4 ;  /* 0x0000001fff137819 */ /* 0x000fe20000011604 */
[----:B------:R-:W-:Y:S01]  /*1a10*/  IMAD R15, R14, -0xe1, R15 ;  /* 0xffffff1f0e0f7824 */ /* 0x000fe200078e020f */
[----:B------:R-:W-:Y:S02]  /*1a20*/  LEA.HI.SX32 R13, R13, R6, 0x19 ;  /* 0x000000060d0d7211 */ /* 0x000fe400078fcaff */
[----:B------:R-:W-:-:S02]  /*1a30*/  LEA.HI.SX32 R8, R5, R8, 0x19 ;  /* 0x0000000805087211 */ /* 0x000fc400078fcaff */
[----:B------:R-:W-:Y:S01]  /*1a40*/  LEA.HI.SX32 R6, R4, R19, 0x19 ;  /* 0x0000001304067211 */ /* 0x000fe200078fcaff */
[----:B------:R-:W-:Y:S01]  /*1a50*/  @P4 IMAD.MOV.U32 R4, RZ, RZ, RZ ;  /* 0x000000ffff044224 */ /* 0x000fe200078e00ff */
[----:B------:R-:W-:Y:S01]  /*1a60*/  @P4 IADD3 R5, R0, 0x66, RZ ;  /* 0x0000006600054810 */ /* 0x000fe20007ffe0ff */
[----:B------:R-:W-:Y:S01]  /*1a70*/  IMAD R23, R13, -0xe1, R23 ;  /* 0xffffff1f0d177824 */ /* 0x000fe200078e0217 */
[----:B------:R-:W-:Y:S01]  /*1a80*/  HFMA2.MMA R13, -RZ, RZ, 0, 0 ;  /* 0x00000000ff0d7435 */ /* 0x000fe200000001ff */
[----:B------:R-:W-:Y:S01]  /*1a90*/  ISETP.GE.AND P5, PT, R15, 0xf, PT ;  /* 0x0000000f0f00780c */ /* 0x000fe20003fa6270 */
[----:B------:R-:W-:Y:S02]  /*1aa0*/  IMAD R7, R6, -0xe1, R7 ;  /* 0xffffff1f06077824 */ /* 0x000fe400078e0207 */
[----:B------:R-:W-:Y:S02]  /*1ab0*/  IMAD R9, R8, -0xe1, R9 ;  /* 0xffffff1f08097824 */ /* 0x000fe400078e0209 */
[----:B------:R-:W-:Y:S01]  /*1ac0*/  @P4 IMAD.HI R19, R5, -0x6e5d4c3b, R4 ;  /* 0x91a2b3c505134827 */ /* 0x000fe200078e0204 */
[----:B------:R-:W-:Y:S05]  /*1ad0*/  @!P6 BRA `(.L_x_5) ;  /* 0x000001900000e947 */ /* 0x000fea0003800000 */
[----:B------:R-:W-:Y:S01]  /*1ae0*/  IADD3 R27, R0, 0xd, RZ ;  /* 0x0000000d001b7810 */ /* 0x000fe20007ffe0ff */
[----:B------:R-:W-:-:S04]  /*1af0*/  IMAD.MOV.U32 R26, RZ, RZ, RZ ;  /* 0x000000ffff1a7224 */ /* 0x000fc800078e00ff */
[----:B------:R-:W-:-:S05]  /*1b00*/  IMAD.HI R21, R27, -0x77777777, R26 ;  /* 0x888888891b157827 */ /* 0x000fca00078e021a */
[----:B------:R-:W-:-:S04]  /*1b10*/  SHF.R.U32.HI R26, RZ, 0x1f, R21 ;  /* 0x0000001fff1a7819 */ /* 0x000fc80000011615 */
[----:B------:R-:W-:-:S05]  /*1b20*/  LEA.HI.SX32 R21, R21, R26, 0x1d ;  /* 0x0000001a15157211 */ /* 0x000fca00078feaff */
[----:B------:R-:W-:-:S05]  /*1b30*/  IMAD R21, R21, -0xf, R27 ;  /* 0xfffffff115157824 */ /* 0x000fca00078e021b */
[----:B------:R-:W-:-:S13]  /*1b40*/  ISETP.GE.AND P6, PT, R21, 0x1, PT ;  /* 0x000000011500780c */ /* 0x000fda0003fc6270 */
[----:B------:R-:W-:Y:S05]  /*1b50*/  @!P6 BRA `(.L_x_5) ;  /* 0x000001100000e947 */ /* 0x000fea0003800000 */
[----:B------:R-:W0:Y:S01]  /*1b60*/  S2R R24, SR_CTAID.X ;  /* 0x0000000000187919 */ /* 0x000e220000002500 */
[----:B------:R-:W-:Y:S02]  /*1b70*/  IADD3 R27, R0, 0x1c0, RZ ;  /* 0x000001c0001b7810 */ /* 0x000fe40007ffe0ff */
[----:B------:R-:W-:-:S05]  /*1b80*/  MOV R26, RZ ;  /* 0x000000ff001a7202 */ /* 0x000fca0000000f00 */
[----:B------:R-:W-:-:S04]  /*1b90*/  IMAD.HI R26, R27, -0x6e5d4c3b, R26 ;  /* 0x91a2b3c51b1a7827 */ /* 0x000fc800078e021a */
[----:B0-----:R-:W-:Y:S01]  /*1ba0*/  IMAD R13, R24, 0xc40, R21 ;  /* 0x00000c40180d7824 */ /* 0x001fe200078e0215 */
[----:B------:R-:W-:Y:S01]  /*1bb0*/  SHF.R.U32.HI R21, RZ, 0x1f, R26 ;  /* 0x0000001fff157819 */ /* 0x000fe2000001161a */
[----:B------:R-:W-:-:S03]  /*1bc0*/  IMAD.MOV.U32 R24, RZ, RZ, RZ ;  /* 0x000000ffff187224 */ /* 0x000fc600078e00ff */
[----:B------:R-:W-:Y:S01]  /*1bd0*/  IADD3 R13, R13, -0xf, RZ ;  /* 0xfffffff10d0d7810 */ /* 0x000fe20007ffe0ff */
[----:B------:R-:W-:Y:S01]  /*1be0*/  IMAD.HI R24, R25, -0x77777777, R24 ;  /* 0x8888888919187827 */ /* 0x000fe200078e0218 */
[----:B------:R-:W-:-:S04]  /*1bf0*/  LEA.HI.SX32 R26, R26, R21, 0x19 ;  /* 0x000000151a1a7211 */ /* 0x000fc800078fcaff */
[----:B------:R-:W-:Y:S01]  /*1c00*/  SHF.R.U32.HI R25, RZ, 0x1f, R24 ;  /* 0x0000001fff197819 */ /* 0x000fe20000011618 */
[----:B------:R-:W-:-:S03]  /*1c10*/  IMAD R26, R26, 0xc4, R13 ;  /* 0x000000c41a1a7824 */ /* 0x000fc600078e020d */
[----:B------:R-:W-:Y:S01]  /*1c20*/  LEA.HI.SX32 R25, R24, R25, 0x1d ;  /* 0x0000001918197211 */ /* 0x000fe200078feaff */
[----:B------:R-:W-:-:S04]  /*1c30*/  HFMA2.MMA R24, -RZ, RZ, 0, 2.384185791015625e-07 ;  /* 0x00000004ff187435 */ /* 0x000fc800000001ff */
[----:B------:R-:W-:-:S06]  /*1c40*/  IMAD R25, R25, 0xe, R26 ;  /* 0x0000000e19197824 */ /* 0x000fcc00078e021a */
[----:B------:R-:W-:-:S05]  /*1c50*/  IMAD.WIDE R24, R25, R24, c[0x0][0x160] ;  /* 0x0000580019187625 */ /* 0x000fca00078e0218 */
[----:B------:R0:W5:Y:S02]  /*1c60*/  LDG.E.CONSTANT R13, [R24.64] ;  /* 0x00000004180d7981 */ /* 0x000164000c1e9900 */
.L_x_5:
[----:B------:R-:W-:Y:S05]  /*1c70*/  BSYNC B0 ;  /* 0x0000000000007941 */ /* 0x000fea0003800000 */
.L_x_4:
[----:B------:R-:W-:Y:S01]  /*1c80*/  BSSY B0, `(.L_x_6) ;  /* 0x000001c000007945 */ /* 0x000fe20003800000 */
[----:B0-----:R-:W-:Y:S01]  /*1c90*/  IMAD.MOV.U32 R25, RZ, RZ, RZ ;  /* 0x000000ffff197224 */ /* 0x001fe200078e00ff */
        /* <DEDUP_REMOVED lines=10> */
[----:B------:R-:W-:Y:S01]  /*1d40*/  HFMA2.MMA R14, -RZ, RZ, 0, 0 ;  /* 0x00000000ff0e7435 */ /* 0x000fe200000001ff */
[----:B------:R-:W-:Y:S01]  /*1d50*/  IADD3 R25, R0, 0x2a0, RZ ;  /* 0x000002a000197810 */ /* 0x000fe20007ffe0ff */
[----:B------:R-:W-:-:S04]  /*1d60*/  IMAD.MOV.U32 R24, RZ, RZ, RZ ;  /* 0x000000ffff187224 */ /* 0x000fc800078e00ff */
[----:B------:R-:W-:-:S04]  /*1d70*/  IMAD.HI R24, R25, -0x6e5d4c3b, R24 ;  /* 0x91a2b3c519187827 */ /* 0x000fc800078e0218 */
[----:B------:R-:W-:Y:S01]  /*1d80*/  IMAD.HI R14, R15, -0x77777777, R14 ;  /* 0x888888890f0e7827 */ /* 0x000fe200078e020e */
[----:B------:R-:W-:-:S04]  /*1d90*/  SHF.R.U32.HI R15, RZ, 0x1f, R24 ;  /* 0x0000001fff0f7819 */ /* 0x000fc80000011618 */
[----:B------:R-:W-:Y:S01]  /*1da0*/  LEA.HI.SX32 R15, R24, R15, 0x19 ;  /* 0x0000000f180f7211 */ /* 0x000fe200078fcaff */
[----:B0-----:R-:W-:Y:S01]  /*1db0*/  IMAD R26, R21, 0xc40, R26 ;  /* 0x00000c40151a7824 */ /* 0x001fe200078e021a */
[----:B------:R-:W-:-:S04]  /*1dc0*/  SHF.R.U32.HI R21, RZ, 0x1f, R14 ;  /* 0x0000001fff157819 */ /* 0x000fc8000001160e */
[----:B------:R-:W-:Y:S02]  /*1dd0*/  IADD3 R26, R26, -0xf, RZ ;  /* 0xfffffff11a1a7810 */ /* 0x000fe40007ffe0ff */
[----:B------:R-:W-:-:S03]  /*1de0*/  LEA.HI.SX32 R21, R14, R21, 0x1d ;  /* 0x000000150e157211 */ /* 0x000fc600078feaff */
[----:B------:R-:W-:Y:S02]  /*1df0*/  IMAD R26, R15, 0xc4, R26 ;  /* 0x000000c40f1a7824 */ /* 0x000fe400078e021a */
[----:B------:R-:W-:Y:S02]  /*1e00*/  IMAD.MOV.U32 R15, RZ, RZ, 0x4 ;  /* 0x00000004ff0f7424 */ /* 0x000fe400078e00ff */
[----:B------:R-:W-:-:S04]  /*1e10*/  IMAD R14, R21, 0xe, R26 ;  /* 0x0000000e150e7824 */ /* 0x000fc800078e021a */
[----:B------:R-:W-:-:S05]  /*1e20*/  IMAD.WIDE R14, R14, R15, c[0x0][0x160] ;  /* 0x000058000e0e7625 */ /* 0x000fca00078e020f */
[----:B------:R0:W5:Y:S02]  /*1e30*/  LDG.E.CONSTANT R25, [R14.64] ;  /* 0x000000040e197981 */ /* 0x000164000c1e9900 */
.L_x_7:
[----:B------:R-:W-:Y:S05]  /*1e40*/  BSYNC B0 ;  /* 0x0000000000007941 */ /* 0x000fea0003800000 */
.L_x_6:
[----:B------:R-:W-:Y:S01]  /*1e50*/  ISETP.GE.AND P6, PT, R23, 0xf, PT ;  /* 0x0000000f1700780c */ /* 0x000fe20003fc6270 */
[----:B------:R-:W-:Y:S01]  /*1e60*/  BSSY B0, `(.L_x_8) ;  /* 0x0000020000007945 */ /* 0x000fe20003800000 */
[----:B0-----:R-:W-:Y:S02]  /*1e70*/  @P4 SHF.R.U32.HI R14, RZ, 0x1f, R19 ;  /* 0x0000001fff0e4819 */ /* 0x001fe40000011613 */
[----:B------:R-:W-:Y:S02]  /*1e80*/  ISETP.GE.AND P5, PT, R7, 0xf, PT ;  /* 0x0000000f0700780c */ /* 0x000fe40003fa6270 */
[----:B------:R-:W-:Y:S02]  /*1e90*/  @P4 LEA.HI.SX32 R19, R19, R14, 0x19 ;  /* 0x0000000e13134211 */ /* 0x000fe400078fcaff */
[----:B------:R-:W-:Y:S02]  /*1ea0*/  ISETP.LT.OR P2, PT, R9, 0xf, !P2 ;  /* 0x0000000f0900780c */ /* 0x000fe40005741670 */
[----:B------:R-:W-:-:S03]  /*1eb0*/  MOV R14, RZ ;  /* 0x000000ff000e7202 */ /* 0x000fc60000000f00 */
        /* <DEDUP_REMOVED lines=14> */
[----:B------:R-:W-:-:S05]  /*1fa0*/  IMAD.HI R14, R15, -0x6e5d4c3b, R14 ;  /* 0x91a2b3c50f0e7827 */ /* 0x000fca00078e020e */
[----:B------:R-:W-:-:S04]  /*1fb0*/  SHF.R.U32.HI R15, RZ, 0x1f, R14 ;  /* 0x0000001fff0f7819 */ /* 0x000fc8000001160e */
[----:B------:R-:W-:Y:S01]  /*1fc0*/  LEA.HI.SX32 R15, R14, R15, 0x19 ;  /* 0x0000000f0e0f7211 */ /* 0x000fe200078fcaff */
[----:B0-----:R-:W-:Y:S01]  /*1fd0*/  IMAD R26, R21, 0xc40, R26 ;  /* 0x00000c40151a7824 */ /* 0x001fe200078e021a */
[----:B------:R-:W-:-:S04]  /*1fe0*/  SHF.R.U32.HI R21, RZ, 0x1f, R22 ;  /* 0x0000001fff157819 */ /* 0x000fc80000011616 */
[----:B------:R-:W-:Y:S02]  /*1ff0*/  IADD3 R26, R26, -0xf, RZ ;  /* 0xfffffff11a1a7810 */ /* 0x000fe40007ffe0ff */
[----:B------:R-:W-:-:S03]  /*2000*/  LEA.HI.SX32 R21, R22, R21, 0x1d ;  /* 0x0000001516157211 */ /* 0x000fc600078feaff */
[----:B------:R-:W-:Y:S01]  /*2010*/  IMAD R26, R15, 0xc4, R26 ;  /* 0x000000c40f1a7824 */ /* 0x000fe200078e021a */
[----:B------:R-:W-:-:S03]  /*2020*/  MOV R15, 0x4 ;  /* 0x00000004000f7802 */ /* 0x000fc60000000f00 */
[----:B------:R-:W-:-:S04]  /*2030*/  IMAD R14, R21, 0xe, R26 ;  /* 0x0000000e150e7824 */ /* 0x000fc800078e021a */
[----:B------:R-:W-:-:S06]  /*2040*/  IMAD.WIDE R14, R14, R15, c[0x0][0x160] ;  /* 0x000058000e0e7625 */ /* 0x000fcc00078e020f */
[----:B------:R0:W5:Y:S02]  /*2050*/  LDG.E.CONSTANT R14, [R14.64] ;  /* 0x000000040e0e7981 */ /* 0x000164000c1e9900 */
.L_x_9:
[----:B------:R-:W-:Y:S05]  /*2060*/  BSYNC B0 ;  /* 0x0000000000007941 */ /* 0x000fea0003800000 */
.L_x_8:
[----:B------:R-:W-:Y:S01]  /*2070*/  BSSY B0, `(.L_x_10) ;  /* 0x000001d000007945 */ /* 0x000fe20003800000 */
[----:B------:R-:W-:Y:S01]  /*2080*/  @P4 IADD3 R23, R0, 0x930, RZ ;  /* 0x0000093000174810 */ /* 0x000fe20007ffe0ff */
[----:B0-----:R-:W-:Y:S01]  /*2090*/  IMAD.MOV.U32 R15, RZ, RZ, RZ ;  /* 0x000000ffff0f7224 */ /* 0x001fe200078e00ff */
[----:B------:R-:W-:Y:S05]  /*20a0*/  @!P5 BRA `(.L_x_11) ;  /* 0x000001900000d947 */ /* 0x000fea0003800000 */
[----:B------:R-:W-:Y:S01]  /*20b0*/  HFMA2.MMA R26, -RZ, RZ, 0, 0 ;  /* 0x00000000ff1a7435 */ /* 0x000fe200000001ff */
[----:B------:R-:W-:-:S09]  /*20c0*/  IADD3 R27, R0, 0xa, RZ ;  /* 0x0000000a001b7810 */ /* 0x000fd20007ffe0ff */
[----:B------:R-:W-:-:S05]  /*20d0*/  IMAD.HI R21, R27, -0x77777777, R26 ;  /* 0x888888891b157827 */ /* 0x000fca00078e021a */
[----:B------:R-:W-:-:S04]  /*20e0*/  SHF.R.U32.HI R24, RZ, 0x1f, R21 ;  /* 0x0000001fff187819 */ /* 0x000fc80000011615 */
[----:B------:R-:W-:-:S05]  /*20f0*/  LEA.HI.SX32 R21, R21, R24, 0x1d ;  /* 0x0000001815157211 */ /* 0x000fca00078feaff */
[----:B------:R-:W-:-:S05]  /*2100*/  IMAD R21, R21, -0xf, R27 ;  /* 0xfffffff115157824 */ /* 0x000fca00078e021b */
[----:B------:R-:W-:-:S13]  /*2110*/  ISETP.GE.AND P5, PT, R21, 0x1, PT ;  /* 0x000000011500780c */ /* 0x000fda0003fa6270 */
[----:B------:R-:W-:Y:S05]  /*2120*/  @!P5 BRA `(.L_x_11) ;  /* 0x000001100000d947 */ /* 0x000fea0003800000 */
[----:B------:R-:W0:Y:S01]  /*2130*/  S2R R6, SR_CTAID.X ;  /* 0x0000000000067919 */ /* 0x000e220000002500 */
[----:B------:R-:W-:Y:S01]  /*2140*/  IADD3 R27, R0, 0x460, RZ ;  /* 0x00000460001b7810 */ /* 0x000fe20007ffe0ff */
[----:B------:R-:W-:-:S04]  /*2150*/  IMAD.MOV.U32 R26, RZ, RZ, RZ ;  /* 0x000000ffff1a7224 */ /* 0x000fc800078e00ff */
[----:B------:R-:W-:-:S04]  /*2160*/  IMAD.HI R26, R27, -0x6e5d4c3b, R26 ;  /* 0x91a2b3c51b1a7827 */ /* 0x000fc800078e021a */
[----:B0-----:R-:W-:Y:S01]  /*2170*/  IMAD R21, R6, 0xc40, R21 ;  /* 0x00000c4006157824 */ /* 0x001fe200078e0215 */
[----:B------:R-:W-:-:S04]  /*2180*/  MOV R6, RZ ;  /* 0x000000ff00067202 */ /* 0x000fc80000000f00 */
[----:B------:R-:W-:Y:S01]  /*2190*/  IADD3 R24, R21, -0xf, RZ ;  /* 0xfffffff115187810 */ /* 0x000fe20007ffe0ff */
[----:B------:R-:W-:Y:S01]  /*21a0*/  IMAD.HI R6, R7, -0x77777777, R6 ;  /* 0x8888888907067827 */ /* 0x000fe200078e0206 */
[----:B------:R-:W-:-:S04]  /*21b0*/  SHF.R.U32.HI R7, RZ, 0x1f, R26 ;  /* 0x0000001fff077819 */ /* 0x000fc8000001161a */
[----:B------:R-:W-:Y:S02]  /*21c0*/  LEA.HI.SX32 R7, R26, R7, 0x19 ;  /* 0x000000071a077211 */ /* 0x000fe400078fcaff */
[----:B------:R-:W-:-:S03]  /*21d0*/  SHF.R.U32.HI R15, RZ, 0x1f, R6 ;  /* 0x0000001fff0f7819 */ /* 0x000fc60000011606 */
[----:B------:R-:W-:Y:S01]  /*21e0*/  IMAD R24, R7, 0xc4, R24 ;  /* 0x000000c407187824 */ /* 0x000fe200078e0218 */
[----:B------:R-:W-:Y:S01]  /*21f0*/  LEA.HI.SX32 R15, R6, R15, 0x1d ;  /* 0x0000000f060f7211 */ /* 0x000fe200078feaff */
[----:B------:R-:W-:-:S04]  /*2200*/  IMAD.MOV.U32 R7, RZ, RZ, 0x4 ;  /* 0x00000004ff077424 */ /* 0x000fc800078e00ff */
[----:B------:R-:W-:-:S04]  /*2210*/  IMAD R6, R15, 0xe, R24 ;  /* 0x0000000e0f067824 */ /* 0x000fc800078e0218 */
[----:B------:R-:W-:-:S05]  /*2220*/  IMAD.WIDE R6, R6, R7, c[0x0][0x160] ;  /* 0x0000580006067625 */ /* 0x000fca00078e0207 */
[----:B------:R0:W5:Y:S02]  /*2230*/  LDG.E.CONSTANT R15, [R6.64] ;  /* 0x00000004060f7981 */ /* 0x000164000c1e9900 */
.L_x_11:
[----:B------:R-:W-:Y:S05]  /*2240*/  BSYNC B0 ;  /* 0x0000000000007941 */ /* 0x000fea0003800000 */
.L_x_10:
[----:B------:R-:W-:Y:S01]  /*2250*/  @P4 MOV R22, RZ ;  /* 0x000000ff00164202 */ /* 0x000fe20000000f00 */
[----:B------:R-:W1:Y:S01]  /*2260*/  @!P2 S2R R21, SR_CTAID.X ;  /* 0x000000000015a919 */ /* 0x000e620000002500 */
[C---:B0-----:R-:W-:Y:S01]  /*2270*/  @!P2 IADD3 R7, R0.reuse, 0xa80, RZ ;  /* 0x00000a800007a810 */ /* 0x041fe20007ffe0ff */
[----:B------:R-:W-:Y:S01]  /*2280*/  @!P2 IMAD.MOV.U32 R6, RZ, RZ, RZ ;  /* 0x000000ffff06a224 */ /* 0x000fe200078e00ff */
[----:B------:R-:W-:Y:S01]  /*2290*/  BSSY B0, `(.L_x_12) ;  /* 0x0000049000007945 */ /* 0x000fe20003800000 */
[----:B------:R-:W-:Y:S01]  /*22a0*/  @P4 IMAD.HI R24, R23, -0x6e5d4c3b, R22 ;  /* 0x91a2b3c517184827 */ /* 0x000fe200078e0216 */
[----:B------:R-:W-:Y:S01]  /*22b0*/  HFMA2.MMA R22, -RZ, RZ, 0, 0 ;  /* 0x00000000ff167435 */ /* 0x000fe200000001ff */
[C---:B------:R-:W-:Y:S02]  /*22c0*/  IADD3 R23, R0.reuse, 0xdb, RZ ;  /* 0x000000db00177810 */ /* 0x040fe40007ffe0ff */
[----:B------:R-:W-:Y:S02]  /*22d0*/  @P4 IMAD R5, R19, -0xe1, R5 ;  /* 0xffffff1f13054824 */ /* 0x000fe400078e0205 */
[----:B------:R-:W-:Y:S01]  /*22e0*/  @!P2 IMAD.HI R19, R7, -0x6e5d4c3b, R6 ;  /* 0x91a2b3c50713a827 */ /* 0x000fe200078e0206 */
[----:B------:R-:W-:-:S03]  /*22f0*/  IADD3 R7, R0, 0xb, RZ ;  /* 0x0000000b00077810 */ /* 0x000fc60007ffe0ff */
[----:B------:R-:W-:Y:S02]  /*2300*/  @P4 IMAD.MOV.U32 R4, RZ, RZ, RZ ;  /* 0x000000ffff044224 */ /* 0x000fe400078e00ff */
[----:B------:R-:W-:-:S04]  /*2310*/  IMAD.HI R6, R23, -0x6e5d4c3b, R22 ;  /* 0x91a2b3c517067827 */ /* 0x000fc800078e0216 */
[----:B------:R-:W-:Y:S01]  /*2320*/  @P4 IMAD.HI R4, R5, -0x77777777, R4 ;  /* 0x8888888905044827 */ /* 0x000fe200078e0204 */
[----:B------:R-:W-:-:S03]  /*2330*/  SHF.R.U32.HI R5, RZ, 0x1f, R6 ;  /* 0x0000001fff057819 */ /* 0x000fc60000011606 */
[----:B-1----:R-:W-:Y:S01]  /*2340*/  @!P2 IMAD R21, R21, 0xc40, R18 ;  /* 0x00000c401515a824 */ /* 0x002fe200078e0212 */
[----:B------:R-:W-:Y:S01]  /*2350*/  LEA.HI.SX32 R5, R6, R5, 0x19 ;  /* 0x0000000506057211 */ /* 0x000fe200078fcaff */
[----:B------:R-:W0:Y:S01]  /*2360*/  @P4 S2R R18, SR_CTAID.X ;  /* 0x0000000000124919 */ /* 0x000e220000002500 */
[----:B------:R-:W-:Y:S01]  /*2370*/  MOV R6, RZ ;  /* 0x000000ff00067202 */ /* 0x000fe20000000f00 */
[----:B------:R-:W-:Y:S02]  /*2380*/  @!P2 IMAD.MOV.U32 R8, RZ, RZ, RZ ;  /* 0x000000ffff08a224 */ /* 0x000fe400078e00ff */
[----:B------:R-:W-:Y:S01]  /*2390*/  IMAD R5, R5, -0xe1, R23 ;  /* 0xffffff1f05057824 */ /* 0x000fe200078e0217 */
[----:B------:R-:W-:Y:S01]  /*23a0*/  @!P2 IADD3 R23, R21, -0xf, RZ ;  /* 0xfffffff11517a810 */ /* 0x000fe20007ffe0ff */
[----:B------:R-:W-:-:S03]  /*23b0*/  IMAD.HI R22, R7, -0x77777777, R6 ;  /* 0x8888888907167827 */ /* 0x000fc600078e0206 */
[----:B------:R-:W-:Y:S01]  /*23c0*/  ISETP.GE.AND P6, PT, R5, 0xf, PT ;  /* 0x0000000f0500780c */ /* 0x000fe20003fc6270 */
[----:B------:R-:W-:Y:S01]  /*23d0*/  @!P2 IMAD.HI R6, R9, -0x77777777, R8 ;  /* 0x888888890906a827 */ /* 0x000fe200078e0208 */
[----:B------:R-:W-:Y:S02]  /*23e0*/  @!P2 SHF.R.U32.HI R8, RZ, 0x1f, R19 ;  /* 0x0000001fff08a819 */ /* 0x000fe40000011613 */
[----:B------:R-:W-:Y:S02]  /*23f0*/  SHF.R.U32.HI R9, RZ, 0x1f, R22 ;  /* 0x0000001fff097819 */ /* 0x000fe40000011616 */
[----:B------:R-:W-:Y:S01]  /*2400*/  @!P2 LEA.HI.SX32 R19, R19, R8, 0x19 ;  /* 0x000000081313a211 */ /* 0x000fe200078fcaff */
[----:B------:R-:W-:Y:S01]  /*2410*/  HFMA2.MMA R8, -RZ, RZ, 0, 0 ;  /* 0x00000000ff087435 */ /* 0x000fe200000001ff */
[----:B------:R-:W-:Y:S02]  /*2420*/  LEA.HI.SX32 R22, R22, R9, 0x1d ;  /* 0x0000000916167211 */ /* 0x000fe400078feaff */
[----:B------:R-:W-:Y:S01]  /*2430*/  IADD3 R9, R0, 0xd4, RZ ;  /* 0x000000d400097810 */ /* 0x000fe20007ffe0ff */
[----:B------:R-:W-:Y:S01]  /*2440*/  @!P2 IMAD R23, R19, 0xc4, R23 ;  /* 0x000000c41317a824 */ /* 0x000fe200078e0217 */
[----:B------:R-:W-:Y:S01]  /*2450*/  @P4 SHF.R.U32.HI R19, RZ, 0x1f, R24 ;  /* 0x0000001fff134819 */ /* 0x000fe20000011618 */
[----:B------:R-:W-:-:S02]  /*2460*/  IMAD R21, R22, -0xf, R7 ;  /* 0xfffffff116157824 */ /* 0x000fc400078e0207 */
[----:B0-----:R-:W-:Y:S01]  /*2470*/  @P4 IMAD R18, R18, 0xc40, R16 ;  /* 0x00000c4012124824 */ /* 0x001fe200078e0210 */
[----:B------:R-:W-:Y:S01]  /*2480*/  @P4 LEA.HI.SX32 R24, R24, R19, 0x19 ;  /* 0x0000001318184211 */ /* 0x000fe200078fcaff */
[----:B------:R-:W-:Y:S01]  /*2490*/  IMAD.HI R8, R9, -0x6e5d4c3b, R8 ;  /* 0x91a2b3c509087827 */ /* 0x000fe200078e0208 */
[----:B------:R-:W-:Y:S02]  /*24a0*/  @!P2 SHF.R.U32.HI R19, RZ, 0x1f, R6 ;  /* 0x0000001fff13a819 */ /* 0x000fe40000011606 */
[----:B------:R-:W-:Y:S01]  /*24b0*/  ISETP.GE.AND P5, PT, R21, 0x1, PT ;  /* 0x000000011500780c */ /* 0x000fe20003fa6270 */
[----:B------:R-:W-:Y:S01]  /*24c0*/  IMAD.MOV.U32 R16, RZ, RZ, RZ ;  /* 0x000000ffff107224 */ /* 0x000fe200078e00ff */
[----:B------:R-:W-:Y:S02]  /*24d0*/  SHF.R.U32.HI R7, RZ, 0x1f, R8 ;  /* 0x0000001fff077819 */ /* 0x000fe40000011608 */
[----:B------:R-:W-:Y:S02]  /*24e0*/  @!P2 LEA.HI.SX32 R6, R6, R19, 0x1d ;  /* 0x000000130606a211 */ /* 0x000fe400078feaff */
[----:B------:R-:W-:-:S02]  /*24f0*/  @P4 IADD3 R27, R18, -0xf, RZ ;  /* 0xfffffff1121b4810 */ /* 0x000fc40007ffe0ff */
[----:B------:R-:W-:Y:S01]  /*2500*/  @P4 SHF.R.U32.HI R19, RZ, 0x1f, R4 ;  /* 0x0000001fff134819 */ /* 0x000fe20000011604 */
[----:B------:R-:W-:Y:S01]  /*2510*/  @!P2 IMAD R23, R6, 0xe, R23 ;  /* 0x0000000e0617a824 */ /* 0x000fe200078e0217 */
[----:B------:R-:W-:Y:S01]  /*2520*/  LEA.HI.SX32 R7, R8, R7, 0x19 ;  /* 0x0000000708077211 */ /* 0x000fe200078fcaff */
[----:B------:R-:W-:Y:S01]  /*2530*/  @P4 IMAD R22, R24, 0xc4, R27 ;  /* 0x000000c418164824 */ /* 0x000fe200078e021b */
[----:B------:R-:W-:-:S03]  /*2540*/  @P4 LEA.HI.SX32 R19, R4, R19, 0x1d ;  /* 0x0000001304134211 */ /* 0x000fc600078feaff */
[----:B------:R-:W-:Y:S01]  /*2550*/  IMAD R7, R7, -0xe1, R9 ;  /* 0xffffff1f07077824 */ /* 0x000fe200078e0209 */
[----:B------:R-:W-:Y:S01]  /*2560*/  @P5 IADD3 R9, R0, 0x65, RZ ;  /* 0x0000006500095810 */ /* 0x000fe20007ffe0ff */
[----:B------:R-:W-:Y:S01]  /*2570*/  @P4 IMAD R22, R19, 0xe, R22 ;  /* 0x0000000e13164824 */ /* 0x000fe200078e0216 */
        /* <DEDUP_REMOVED lines=26> */
.L_x_13:
[----:B------:R-:W-:Y:S05]  /*2720*/  BSYNC B0 ;  /* 0x0000000000007941 */ /* 0x000fea0003800000 */
.L_x_12:
[----:B------:R-:W-:Y:S01]  /*2730*/  ISETP.LT.OR P0, PT, R7, 0xf, !P0 ;  /* 0x0000000f0700780c */ /* 0x000fe20004701670 */
[----:B0-----:R-:W-:Y:S01]  /*2740*/  @P4 IMAD.MOV.U32 R5, RZ, RZ, 0x4 ;  /* 0x00000004ff054424 */ /* 0x001fe200078e00ff */
[----:B------:R-:W-:Y:S02]  /*2750*/  @!P2 MOV R18, 0x4 ;  /* 0x000000040012a802 */ /* 0x000fe40000000f00 */
[----:B------:R-:W-:-:S03]  /*2760*/  @P5 MOV R8, RZ ;  /* 0x000000ff00085202 */ /* 0x000fc60000000f00 */
[----:B------:R-:W-:-:S04]  /*2770*/  @!P2 IMAD.WIDE R18, R23, R18, c[0x0][0x160] ;  /* 0x000058001712a625 */ /* 0x000fc800078e0212 */
[----:B------:R-:W-:Y:S02]  /*2780*/  @P4 IMAD.WIDE R22, R22, R5, c[0x0][0x160] ;  /* 0x0000580016164625 */ /* 0x000fe400078e0205 */
[----:B------:R-:W0:Y:S01]  /*2790*/  @!P0 S2R R24, SR_CTAID.X ;  /* 0x0000000000188919 */ /* 0x000e220000002500 */
[----:B------:R-:W-:Y:S01]  /*27a0*/  CS2R R4, SRZ ;  /* 0x0000000000047805 */ /* 0x000fe2000001ff00 */
[----:B------:R-:W-:-:S05]  /*27b0*/  @P5 IMAD.HI R6, R9, -0x6e5d4c3b, R8 ;  /* 0x91a2b3c509065827 */ /* 0x000fca00078e0208 */
[----:B------:R-:W-:Y:S01]  /*27c0*/  @P5 SHF.R.U32.HI R27, RZ, 0x1f, R6 ;  /* 0x0000001fff1b5819 */ /* 0x000fe20000011606 */
[----:B------:R1:W5:Y:S03]  /*27d0*/  @!P2 LDG.E.CONSTANT R4, [R18.64] ;  /* 0x000000041204a981 */ /* 0x000366000c1e9900 */
[----:B------:R-:W-:Y:S01]  /*27e0*/  @P5 LEA.HI.SX32 R27, R6, R27, 0x19 ;  /* 0x0000001b061b5211 */ /* 0x000fe200078fcaff */
[----:B------:R2:W5:Y:S01]  /*27f0*/  @P4 LDG.E.CONSTANT R5, [R22.64] ;  /* 0x0000000416054981 */ /* 0x000562000c1e9900 */
[----:B------:R-:W-:-:S03]  /*2800*/  @!P0 MOV R6, RZ ;  /* 0x000000ff00068202 */ /* 0x000fc60000000f00 */
[----:B------:R-:W-:Y:S01]  /*2810*/  @P5 IMAD R9, R27, -0xe1, R9 ;  /* 0xffffff1f1b095824 */ /* 0x000fe200078e0209 */
[C---:B-1----:R-:W-:Y:S01]  /*2820*/  @!P0 IADD3 R19, R0.reuse, 0xb60, RZ ;  /* 0x00000b6000138810 */ /* 0x042fe20007ffe0ff */
[----:B------:R-:W-:Y:S01]  /*2830*/  @!P0 IMAD.HI R6, R7, -0x77777777, R6 ;  /* 0x8888888907068827 */ /* 0x000fe200078e0206 */
[----:B------:R-:W-:Y:S02]  /*2840*/  @!P0 MOV R18, RZ ;  /* 0x000000ff00128202 */ /* 0x000fe40000000f00 */
[C---:B--2---:R-:W-:Y:S01]  /*2850*/  @P5 IADD3 R23, R0.reuse, 0xa10, RZ ;  /* 0x00000a1000175810 */ /* 0x044fe20007ffe0ff */
[----:B------:R-:W-:Y:S01]  /*2860*/  @P5 IMAD.HI R26, R9, -0x77777777, R8 ;  /* 0x88888889091a5827 */ /* 0x000fe200078e0208 */
[----:B------:R-:W-:-:S03]  /*2870*/  IADD3 R9, R0, 0xa, RZ ;  /* 0x0000000a00097810 */ /* 0x000fc60007ffe0ff */
[----:B------:R-:W-:-:S04]  /*2880*/  @!P0 IMAD.HI R18, R19, -0x6e5d4c3b, R18 ;  /* 0x91a2b3c513128827 */ /* 0x000fc800078e0212 */
[----:B0-----:R-:W-:Y:S01]  /*2890*/  @!P0 IMAD R24, R24, 0xc40, R20 ;  /* 0x00000c4018188824 */ /* 0x001fe200078e0214 */
[----:B------:R-:W-:Y:S01]  /*28a0*/  @!P0 SHF.R.U32.HI R7, RZ, 0x1f, R18 ;  /* 0x0000001fff078819 */ /* 0x000fe20000011612 */
[----:B------:R-:W-:Y:S02]  /*28b0*/  IMAD.MOV.U32 R8, RZ, RZ, RZ ;  /* 0x000000ffff087224 */ /* 0x000fe400078e00ff */
[----:B------:R-:W-:Y:S01]  /*28c0*/  @P5 IMAD.MOV.U32 R22, RZ, RZ, RZ ;  /* 0x000000ffff165224 */ /* 0x000fe200078e00ff */
[----:B------:R-:W-:Y:S01]  /*28d0*/  @!P0 LEA.HI.SX32 R7, R18, R7, 0x19 ;  /* 0x0000000712078211 */ /* 0x000fe200078fcaff */
[----:B------:R-:W-:Y:S01]  /*28e0*/  IMAD.HI R8, R9, -0x77777777, R8 ;  /* 0x8888888909087827 */ /* 0x000fe200078e0208 */
[----:B------:R-:W-:-:S03]  /*28f0*/  @!P0 IADD3 R18, R24, -0xf, RZ ;  /* 0xfffffff118128810 */ /* 0x000fc60007ffe0ff */
[----:B------:R-:W-:Y:S01]  /*2900*/  @P5 IMAD.HI R22, R23, -0x6e5d4c3b, R22 ;  /* 0x91a2b3c517165827 */ /* 0x000fe200078e0216 */
[----:B------:R-:W-:-:S03]  /*2910*/  SHF.R.U32.HI R23, RZ, 0x1f, R8 ;  /* 0x0000001fff177819 */ /* 0x000fc60000011608 */
[----:B------:R-:W-:Y:S01]  /*2920*/  @!P0 IMAD R18, R7, 0xc4, R18 ;  /* 0x000000c407128824 */ /* 0x000fe200078e0212 */
[----:B------:R-:W-:Y:S01]  /*2930*/  @!P0 SHF.R.U32.HI R7, RZ, 0x1f, R6 ;  /* 0x0000001fff078819 */ /* 0x000fe20000011606 */
[----:B------:R-:W-:Y:S01]  /*2940*/  @!P0 IMAD.MOV.U32 R19, RZ, RZ, 0x4 ;  /* 0x00000004ff138424 */ /* 0x000fe200078e00ff */
[----:B------:R-:W-:Y:S02]  /*2950*/  LEA.HI.SX32 R23, R8, R23, 0x1d ;  /* 0x0000001708177211 */ /* 0x000fe400078feaff */
[----:B------:R-:W-:Y:S01]  /*2960*/  @!P0 LEA.HI.SX32 R7, R6, R7, 0x1d ;  /* 0x0000000706078211 */ /* 0x000fe200078feaff */
[----:B------:R-:W0:Y:S01]  /*2970*/  @P5 S2R R8, SR_CTAID.X ;  /* 0x0000000000085919 */ /* 0x000e220000002500 */
[----:B------:R-:W-:-:S03]  /*2980*/  HFMA2.MMA R6, -RZ, RZ, 0, 0 ;  /* 0x00000000ff067435 */ /* 0x000fc600000001ff */
[----:B------:R-:W-:-:S04]  /*2990*/  @!P0 IMAD R18, R7, 0xe, R18 ;  /* 0x0000000e07128824 */ /* 0x000fc800078e0212 */
[----:B------:R-:W-:-:S05]  /*29a0*/  @!P0 IMAD.WIDE R18, R18, R19, c[0x0][0x160] ;  /* 0x0000580012128625 */ /* 0x000fca00078e0213 */
[----:B------:R1:W5:Y:S01]  /*29b0*/  @!P0 LDG.E.CONSTANT R6, [R18.64] ;  /* 0x0000000412068981 */ /* 0x000362000c1e9900 */
[----:B------:R-:W-:Y:S01]  /*29c0*/  IMAD R23, R23, -0xf, R9 ;  /* 0xfffffff117177824 */ /* 0x000fe200078e0209 */
[----:B------:R-:W-:-:S04]  /*29d0*/  @P5 SHF.R.U32.HI R9, RZ, 0x1f, R22 ;  /* 0x0000001fff095819 */ /* 0x000fc80000011616 */
[----:B------:R-:W-:Y:S02]  /*29e0*/  ISETP.GE.AND P0, PT, R23, 0x1, PT ;  /* 0x000000011700780c */ /* 0x000fe40003f06270 */
[----:B------:R-:W-:Y:S02]  /*29f0*/  @P5 LEA.HI.SX32 R9, R22, R9, 0x19 ;  /* 0x0000000916095211 */ /* 0x000fe400078fcaff */
[----:B-1----:R-:W-:Y:S01]  /*2a00*/  IADD3 R19, R0, 0x9, RZ ;  /* 0x0000000900137810 */ /* 0x002fe20007ffe0ff */
[----:B------:R-:W-:Y:S02]  /*2a10*/  IMAD.MOV.U32 R18, RZ, RZ, RZ ;  /* 0x000000ffff127224 */ /* 0x000fe400078e00ff */
[----:B0-----:R-:W-:Y:S02]  /*2a20*/  @P5 IMAD R8, R8, 0xc40, R21 ;  /* 0x00000c4008085824 */ /* 0x001fe400078e0215 */
[----:B------:R-:W-:-:S03]  /*2a30*/  IMAD.HI R7, R19, -0x77777777, R18 ;  /* 0x8888888913077827 */ /* 0x000fc600078e0212 */
[----:B------:R-:W-:Y:S02]  /*2a40*/  @P5 IADD3 R8, R8, -0xf, RZ ;  /* 0xfffffff108085810 */ /* 0x000fe40007ffe0ff */
[----:B------:R-:W-:Y:S02]  /*2a50*/  SHF.R.U32.HI R20, RZ, 0x1f, R7 ;  /* 0x0000001fff147819 */ /* 0x000fe40000011607 */
[----:B------:R-:W-:Y:S01]  /*2a60*/  @P0 IADD3 R21, R0, 0x64, RZ ;  /* 0x0000006400150810 */ /* 0x000fe20007ffe0ff */
[----:B------:R-:W-:Y:S01]  /*2a70*/  @P5 IMAD R8, R9, 0xc4, R8 ;  /* 0x000000c409085824 */ /* 0x000fe200078e0208 */
[----:B------:R-:W-:Y:S01]  /*2a80*/  LEA.HI.SX32 R18, R7, R20, 0x1d ;  /* 0x0000001407127211 */ /* 0x000fe200078feaff */
[----:B------:R-:W-:Y:S01]  /*2a90*/  @P0 IMAD.MOV.U32 R20, RZ, RZ, RZ ;  /* 0x000000ffff140224 */ /* 0x000fe200078e00ff */
[----:B------:R-:W-:Y:S02]  /*2aa0*/  @P5 SHF.R.U32.HI R7, RZ, 0x1f, R26 ;  /* 0x0000001fff075819 */ /* 0x000fe4000001161a */
[----:B------:R-:W-:Y:S01]  /*2ab0*/  @P5 MOV R9, 0x4 ;  /* 0x0000000400095802 */ /* 0x000fe20000000f00 */
[----:B------:R-:W-:Y:S01]  /*2ac0*/  IMAD R22, R18, -0xf, R19 ;  /* 0xfffffff112167824 */ /* 0x000fe200078e0213 */
[----:B------:R-:W-:Y:S01]  /*2ad0*/  @P5 LEA.HI.SX32 R7, R26, R7, 0x1d ;  /* 0x000000071a075211 */ /* 0x000fe200078feaff */
[----:B------:R-:W-:-:S03]  /*2ae0*/  @P0 IMAD.HI R18, R21, -0x6e5d4c3b, R20 ;  /* 0x91a2b3c515120827 */ /* 0x000fc600078e0214 */
[----:B------:R-:W-:Y:S01]  /*2af0*/  ISETP.GE.AND P2, PT, R22, 0x1, PT ;  /* 0x000000011600780c */ /* 0x000fe20003f46270 */
[----:B------:R-:W-:Y:S01]  /*2b00*/  @P5 IMAD R8, R7, 0xe, R8 ;  /* 0x0000000e07085824 */ /* 0x000fe200078e0208 */
[----:B------:R-:W-:Y:S01]  /*2b10*/  HFMA2.MMA R7, -RZ, RZ, 0, 0 ;  /* 0x00000000ff077435 */ /* 0x000fe200000001ff */
[----:B------:R-:W-:Y:S02]  /*2b20*/  @P0 SHF.R.U32.HI R19, RZ, 0x1f, R18 ;  /* 0x0000001fff130819 */ /* 0x000fe40000011612 */
[----:B------:R-:W-:Y:S02]  /*2b30*/  @P5 IMAD.WIDE R8, R8, R9, c[0x0][0x160] ;  /* 0x0000580008085625 */ /* 0x000fe400078e0209 */
[----:B------:R-:W-:Y:S02]  /*2b40*/  @P0 LEA.HI.SX32 R20, R18, R19, 0x19 ;  /* 0x0000001312140211 */ /* 0x000fe400078fcaff */
[----:B------:R-:W-:Y:S01]  /*2b50*/  @P0 IADD3 R19, R0, 0xaf0, RZ ;  /* 0x00000af000130810 */ /* 0x000fe20007ffe0ff */
[----:B------:R-:W-:-:S02]  /*2b60*/  @P0 IMAD.MOV.U32 R18, RZ, RZ, RZ ;  /* 0x000000ffff120224 */ /* 0x000fc400078e00ff */
[----:B------:R0:W5:Y:S01]  /*2b70*/  @P5 LDG.E.CONSTANT R7, [R8.64] ;  /* 0x0000000408075981 */ /* 0x000162000c1e9900 */
[----:B------:R-:W-:Y:S02]  /*2b80*/  @P0 IMAD R21, R20, -0xe1, R21 ;  /* 0xffffff1f14150824 */ /* 0x000fe400078e0215 */
[----:B------:R-:W-:Y:S01]  /*2b90*/  @P0 IMAD.HI R19, R19, -0x6e5d4c3b, R18 ;  /* 0x91a2b3c513130827 */ /* 0x000fe200078e0212 */
[----:B------:R-:W1:Y:S03]  /*2ba0*/  @P0 S2R R24, SR_CTAID.X ;  /* 0x0000000000180919 */ /* 0x000e660000002500 */
[----:B------:R-:W-:Y:S01]  /*2bb0*/  @P0 IMAD.MOV.U32 R20, RZ, RZ, RZ ;  /* 0x000000ffff140224 */ /* 0x000fe200078e00ff */
[----:B0-----:R-:W-:-:S03]  /*2bc0*/  @P2 IADD3 R9, R0, 0xbd0, RZ ;  /* 0x00000bd000092810 */ /* 0x001fc60007ffe0ff */
[----:B------:R-:W-:Y:S01]  /*2bd0*/  @P0 IMAD.HI R20, R21, -0x77777777, R20 ;  /* 0x8888888915140827 */ /* 0x000fe200078e0214 */
[----:B------:R-:W-:-:S05]  /*2be0*/  @P2 MOV R8, RZ ;  /* 0x000000ff00082202 */ /* 0x000fca0000000f00 */
[----:B------:R-:W-:Y:S01]  /*2bf0*/  @P2 IMAD.HI R18, R9, -0x6e5d4c3b, R8 ;  /* 0x91a2b3c509122827 */ /* 0x000fe200078e0208 */
[----:B------:R-:W-:-:S04]  /*2c00*/  @P2 IADD3 R9, R0, 0x63, RZ ;  /* 0x0000006300092810 */ /* 0x000fc80007ffe0ff */
[----:B------:R-:W-:Y:S01]  /*2c10*/  @P2 SHF.R.U32.HI R27, RZ, 0x1f, R18 ;  /* 0x0000001fff1b2819 */ /* 0x000fe20000011612 */
[----:B------:R-:W-:-:S05]  /*2c20*/  @P2 IMAD.HI R8, R9, -0x6e5d4c3b, R8 ;  /* 0x91a2b3c509082827 */ /* 0x000fca00078e0208 */
[----:B------:R-:W-:Y:S01]  /*2c30*/  @P2 SHF.R.U32.HI R21, RZ, 0x1f, R8 ;  /* 0x0000001fff152819 */ /* 0x000fe20000011608 */
[----:B-1----:R-:W-:-:S03]  /*2c40*/  @P0 IMAD R24, R24, 0xc40, R23 ;  /* 0x00000c4018180824 */ /* 0x002fc600078e0217 */
[----:B------:R-:W-:Y:S02]  /*2c50*/  @P2 LEA.HI.SX32 R8, R8, R21, 0x19 ;  /* 0x0000001508082211 */ /* 0x000fe400078fcaff */
[----:B------:R-:W-:-:S03]  /*2c60*/  @P0 IADD3 R24, R24, -0xf, RZ ;  /* 0xfffffff118180810 */ /* 0x000fc60007ffe0ff */
[----:B------:R-:W-:Y:S01]  /*2c70*/  @P2 IMAD R9, R8, -0xe1, R9 ;  /* 0xffffff1f08092824 */ /* 0x000fe200078e0209 */
[----:B------:R-:W-:-:S05]  /*2c80*/  @P2 MOV R8, RZ ;  /* 0x000000ff00082202 */ /* 0x000fca0000000f00 */
[----:B------:R-:W-:Y:S01]  /*2c90*/  @P2 IMAD.HI R21, R9, -0x77777777, R8 ;  /* 0x8888888909152827 */ /* 0x000fe200078e0208 */
[----:B------:R-:W-:Y:S02]  /*2ca0*/  @P0 SHF.R.U32.HI R8, RZ, 0x1f, R19 ;  /* 0x0000001fff080819 */ /* 0x000fe40000011613 */
[----:B------:R-:W-:Y:S02]  /*2cb0*/  IADD3 R9, R0, 0xd3, RZ ;  /* 0x000000d300097810 */ /* 0x000fe40007ffe0ff */
[----:B------:R-:W-:Y:S01]  /*2cc0*/  @P0 LEA.HI.SX32 R23, R19, R8, 0x19 ;  /* 0x0000000813170211 */ /* 0x000fe200078fcaff */
[----:B------:R-:W-:-:S04]  /*2cd0*/  IMAD.MOV.U32 R8, RZ, RZ, RZ ;  /* 0x000000ffff087224 */ /* 0x000fc800078e00ff */
[----:B------:R-:W-:-:S04]  /*2ce0*/  IMAD.HI R8, R9, -0x6e5d4c3b, R8 ;  /* 0x91a2b3c509087827 */ /* 0x000fc800078e0208 */
[----:B------:R-:W-:Y:S01]  /*2cf0*/  @P0 IMAD R23, R23, 0xc4, R24 ;  /* 0x000000c417170824 */ /* 0x000fe200078e0218 */
[----:B------:R-:W-:Y:S02]  /*2d00*/  SHF.R.U32.HI R19, RZ, 0x1f, R8 ;  /* 0x0000001fff137819 */ /* 0x000fe40000011608 */
[----:B------:R-:W-:Y:S02]  /*2d10*/  @P2 LEA.HI.SX32 R24, R18, R27, 0x19 ;  /* 0x0000001b12182211 */ /* 0x000fe400078fcaff */
[----:B------:R-:W-:Y:S02]  /*2d20*/  LEA.HI.SX32 R8, R8, R19, 0x19 ;  /* 0x0000001308087211 */ /* 0x000fe400078fcaff */
[----:B------:R-:W0:Y:S03]  /*2d30*/  @P2 S2R R19, SR_CTAID.X ;  /* 0x0000000000132919 */ /* 0x000e260000002500 */
[----:B------:R-:W-:-:S05]  /*2d40*/  IMAD R9, R8, -0xe1, R9 ;  /* 0xffffff1f08097824 */ /* 0x000fca00078e0209 */
[----:B------:R-:W-:-:S13]  /*2d50*/  ISETP.LT.OR P1, PT, R9, 0xf, !P1 ;  /* 0x0000000f0900780c */ /* 0x000fda0004f21670 */
[----:B------:R-:W-:Y:S01]  /*2d60*/  @!P1 MOV R18, RZ ;  /* 0x000000ff00129202 */ /* 0x000fe20000000f00 */
[----:B------:R-:W-:Y:S02]  /*2d70*/  @!P1 IMAD.MOV.U32 R8, RZ, RZ, RZ ;  /* 0x000000ffff089224 */ /* 0x000fe400078e00ff */
[----:B0-----:R-:W-:Y:S01]  /*2d80*/  @P2 IMAD R22, R19, 0xc40, R22 ;  /* 0x00000c4013162824 */ /* 0x001fe200078e0216 */
[----:B------:R-:W-:Y:S01]  /*2d90*/  @!P1 IADD3 R19, R0, 0xc40, RZ ;  /* 0x00000c4000139810 */ /* 0x000fe20007ffe0ff */
[----:B------:R-:W-:-:S04]  /*2da0*/  @!P1 IMAD.HI R8, R9, -0x77777777, R8 ;  /* 0x8888888909089827 */ /* 0x000fc800078e0208 */
[----:B------:R-:W-:Y:S01]  /*2db0*/  @!P1 IMAD.HI R18, R19, -0x6e5d4c3b, R18 ;  /* 0x91a2b3c513129827 */ /* 0x000fe200078e0212 */
[----:B------:R-:W-:Y:S01]  /*2dc0*/  @!P1 SHF.R.U32.HI R9, RZ, 0x1f, R8 ;  /* 0x0000001fff099819 */ /* 0x000fe20000011608 */
[----:B------:R-:W0:Y:S03]  /*2dd0*/  @!P1 S2R R19, SR_CTAID.X ;  /* 0x0000000000139919 */ /* 0x000e260000002500 */
[----:B------:R-:W-:Y:S01]  /*2de0*/  @!P1 LEA.HI.SX32 R9, R8, R9, 0x1d ;  /* 0x0000000908099211 */ /* 0x000fe200078feaff */
[----:B------:R-:W-:Y:S02]  /*2df0*/  IMAD.MOV.U32 R8, RZ, RZ, RZ ;  /* 0x000000ffff087224 */ /* 0x000fe400078e00ff */
[----:B0-----:R-:W-:Y:S01]  /*2e00*/  @!P1 IMAD R26, R19, 0xc40, R10 ;  /* 0x00000c40131a9824 */ /* 0x001fe200078e020a */
[----:B------:R-:W-:-:S04]  /*2e10*/  @!P1 SHF.R.U32.HI R19, RZ, 0x1f, R18 ;  /* 0x0000001fff139819 */ /* 0x000fc80000011612 */
[----:B------:R-:W-:Y:S02]  /*2e20*/  @!P1 LEA.HI.SX32 R10, R18, R19, 0x19 ;  /* 0x00000013120a9211 */ /* 0x000fe400078fcaff */
[----:B------:R-:W-:Y:S02]  /*2e30*/  @!P1 IADD3 R19, R26, -0xf, RZ ;  /* 0xfffffff11a139810 */ /* 0x000fe40007ffe0ff */
[----:B------:R-:W-:-:S03]  /*2e40*/  @!P1 MOV R18, 0x4 ;  /* 0x0000000400129802 */ /* 0x000fc60000000f00 */
[----:B------:R-:W-:-:S04]  /*2e50*/  @!P1 IMAD R10, R10, 0xc4, R19 ;  /* 0x000000c40a0a9824 */ /* 0x000fc800078e0213 */
[----:B------:R-:W-:-:S04]  /*2e60*/  @!P1 IMAD R9, R9, 0xe, R10 ;  /* 0x0000000e09099824 */ /* 0x000fc800078e020a */
[----:B------:R-:W-:-:S05]  /*2e70*/  @!P1 IMAD.WIDE R18, R9, R18, c[0x0][0x160] ;  /* 0x0000580009129625 */ /* 0x000fca00078e0212 */
[----:B------:R0:W5:Y:S01]  /*2e80*/  @!P1 LDG.E.CONSTANT R8, [R18.64] ;  /* 0x0000000412089981 */ /* 0x000162000c1e9900 */
[----:B------:R-:W-:-:S05]  /*2e90*/  @P2 IADD3 R27, R22, -0xf, RZ ;  /* 0xfffffff1161b2810 */ /* 0x000fca0007ffe0ff */
[----:B------:R-:W-:Y:S01]  /*2ea0*/  @P2 IMAD R27, R24, 0xc4, R27 ;  /* 0x000000c4181b2824 */ /* 0x000fe200078e021b */
[----:B0-----:R-:W-:Y:S01]  /*2eb0*/  HFMA2.MMA R18, -RZ, RZ, 0, 0 ;  /* 0x00000000ff127435 */ /* 0x001fe200000001ff */
[----:B------:R-:W-:-:S09]  /*2ec0*/  IADD3 R19, R0, 0x8, RZ ;  /* 0x0000000800137810 */ /* 0x000fd20007ffe0ff */
[----:B------:R-:W-:-:S05]  /*2ed0*/  IMAD.HI R9, R19, -0x77777777, R18 ;  /* 0x8888888913097827 */ /* 0x000fca00078e0212 */
[----:B------:R-:W-:-:S04]  /*2ee0*/  SHF.R.U32.HI R10, RZ, 0x1f, R9 ;  /* 0x0000001fff0a7819 */ /* 0x000fc80000011609 */
[----:B------:R-:W-:Y:S02]  /*2ef0*/  LEA.HI.SX32 R9, R9, R10, 0x1d ;  /* 0x0000000a09097211 */ /* 0x000fe400078feaff */
[----:B------:R-:W-:-:S03]  /*2f00*/  @P2 SHF.R.U32.HI R10, RZ, 0x1f, R21 ;  /* 0x0000001fff0a2819 */ /* 0x000fc60000011615 */
[----:B------:R-:W-:Y:S01]  /*2f10*/  IMAD R22, R9, -0xf, R19 ;  /* 0xfffffff109167824 */ /* 0x000fe200078e0213 */
[----:B------:R-:W-:Y:S01]  /*2f20*/  @P0 SHF.R.U32.HI R9, RZ, 0x1f, R20 ;  /* 0x0000001fff090819 */ /* 0x000fe20000011614 */
[----:B------:R-:W-:Y:S01]  /*2f30*/  @P0 IMAD.MOV.U32 R19, RZ, RZ, 0x4 ;  /* 0x00000004ff130424 */ /* 0x000fe200078e00ff */
[----:B------:R-:W-:Y:S02]  /*2f40*/  @P2 LEA.HI.SX32 R10, R21, R10, 0x1d ;  /* 0x0000000a150a2211 */ /* 0x000fe400078feaff */
[----:B------:R-:W-:Y:S02]  /*2f50*/  @P0 LEA.HI.SX32 R20, R20, R9, 0x1d ;  /* 0x0000000914140211 */ /* 0x000fe400078feaff */
[----:B------:R-:W-:Y:S01]  /*2f60*/  ISETP.GE.AND P1, PT, R22, 0x1, PT ;  /* 0x000000011600780c */ /* 0x000fe20003f26270 */
[----:B------:R-:W-:Y:S01]  /*2f70*/  @P2 IMAD R27, R10, 0xe, R27 ;  /* 0x0000000e0a1b2824 */ /* 0x000fe200078e021b */
[----:B------:R-:W-:Y:S01]  /*2f80*/  MOV R9, RZ ;  /* 0x000000ff00097202 */ /* 0x000fe20000000f00 */
[----:B------:R-:W-:Y:S01]  /*2f90*/  @P0 IMAD R18, R20, 0xe, R23 ;  /* 0x0000000e14120824 */ /* 0x000fe200078e0217 */
[----:B------:R-:W-:Y:S01]  /*2fa0*/  HFMA2.MMA R10, -RZ, RZ, 0, 0 ;  /* 0x00000000ff0a7435 */ /* 0x000fe200000001ff */
[----:B------:R-:W-:-:S02]  /*2fb0*/  @P2 IMAD.MOV.U32 R20, RZ, RZ, 0x4 ;  /* 0x00000004ff142424 */ /* 0x000fc400078e00ff */
[----:B------:R-:W-:-:S05]  /*2fc0*/  @P0 IMAD.WIDE R18, R18, R19, c[0x0][0x160] ;  /* 0x0000580012120625 */ /* 0x000fca00078e0213 */
[----:B------:R0:W5:Y:S01]  /*2fd0*/  @P0 LDG.E.CONSTANT R9, [R18.64] ;  /* 0x0000000412090981 */ /* 0x000162000c1e9900 */
[C---:B------:R-:W-:Y:S01]  /*2fe0*/  @P1 IADD3 R21, R0.reuse, 0xcb0, RZ ;  /* 0x00000cb000151810 */ /* 0x040fe20007ffe0ff */
[----:B0-----:R-:W-:Y:S02]  /*2ff0*/  @P2 IMAD.WIDE R18, R27, R20, c[0x0][0x160] ;  /* 0x000058001b122625 */ /* 0x001fe400078e0214 */
[----:B------:R-:W0:Y:S02]  /*3000*/  @P1 S2R R27, SR_CTAID.X ;  /* 0x00000000001b1919 */ /* 0x000e240000002500 */
[----:B------:R-:W-:Y:S02]  /*3010*/  @P1 IMAD.MOV.U32 R20, RZ, RZ, RZ ;  /* 0x000000ffff141224 */ /* 0x000fe400078e00ff */
[----:B------:R1:W5:Y:S02]  /*3020*/  @P2 LDG.E.CONSTANT R10, [R18.64] ;  /* 0x00000004120a2981 */ /* 0x000364000c1e9900 */
[----:B------:R-:W-:Y:S01]  /*3030*/  @P1 IMAD.HI R23, R21, -0x6e5d4c3b, R20 ;  /* 0x91a2b3c515171827 */ /* 0x000fe200078e0214 */
[----:B-1----:R-:W-:-:S02]  /*3040*/  @P1 IADD3 R19, R0, 0x62, RZ ;  /* 0x0000006200131810 */ /* 0x002fc40007ffe0ff */
[----:B------:R-:W-:-:S05]  /*3050*/  @P1 MOV R18, RZ ;  /* 0x000000ff00121202 */ /* 0x000fca0000000f00 */
[----:B------:R-:W-:Y:S01]  /*3060*/  @P1 IMAD.HI R20, R19, -0x6e5d4c3b, R18 ;  /* 0x91a2b3c513141827 */ /* 0x000fe200078e0212 */
[----:B------:R-:W-:-:S03]  /*3070*/  @P1 SHF.R.U32.HI R18, RZ, 0x1f, R23 ;  /* 0x0000001fff121819 */ /* 0x000fc60000011617 */
[----:B0-----:R-:W-:Y:S01]  /*3080*/  @P1 IMAD R27, R27, 0xc40, R22 ;  /* 0x00000c401b1b1824 */ /* 0x001fe200078e0216 */
[----:B------:R-:W-:Y:S02]  /*3090*/  @P1 SHF.R.U32.HI R21, RZ, 0x1f, R20 ;  /* 0x0000001fff151819 */ /* 0x000fe40000011614 */
[----:B------:R-:W-:Y:S01]  /*30a0*/  @P1 LEA.HI.SX32 R23, R23, R18, 0x19 ;  /* 0x0000001217171211 */ /* 0x000fe200078fcaff */
[----:B------:R-:W-:Y:S01]  /*30b0*/  @P1 IMAD.MOV.U32 R18, RZ, RZ, RZ ;  /* 0x000000ffff121224 */ /* 0x000fe200078e00ff */
[----:B------:R-:W-:Y:S01]  /*30c0*/  @P1 LEA.HI.SX32 R21, R20, R21, 0x19 ;  /* 0x0000001514151211 */ /* 0x000fe200078fcaff */
[----:B------:R-:W-:Y:S01]  /*30d0*/  IMAD.MOV.U32 R20, RZ, RZ, RZ ;  /* 0x000000ffff147224 */ /* 0x000fe200078e00ff */
[----:B------:R-:W-:-:S03]  /*30e0*/  @P1 IADD3 R24, R27, -0xf, RZ ;  /* 0xfffffff11b181810 */ /* 0x000fc60007ffe0ff */
[----:B------:R-:W-:Y:S01]  /*30f0*/  @P1 IMAD R19, R21, -0xe1, R19 ;  /* 0xffffff1f15131824 */ /* 0x000fe200078e0213 */
[----:B------:R-:W-:Y:S01]  /*3100*/  MOV R21, R0 ;  /* 0x0000000000157202 */ /* 0x000fe20000000f00 */
[----:B------:R-:W-:Y:S02]  /*3110*/  @P1 IMAD R24, R23, 0xc4, R24 ;  /* 0x000000c417181824 */ /* 0x000fe400078e0218 */
[----:B------:R-:W-:-:S04]  /*3120*/  @P1 IMAD.HI R18, R19, -0x77777777, R18 ;  /* 0x8888888913121827 */ /* 0x000fc800078e0212 */
[----:B------:R-:W-:Y:S01]  /*3130*/  IMAD.HI R20, R0, -0x77777777, R20 ;  /* 0x8888888900147827 */ /* 0x000fe200078e0214 */
[----:B------:R-:W-:-:S04]  /*3140*/  @P1 SHF.R.U32.HI R19, RZ, 0x1f, R18 ;  /* 0x0000001fff131819 */ /* 0x000fc80000011612 */
[----:B------:R-:W-:Y:S02]  /*3150*/  SHF.R.U32.HI R23, RZ, 0x1f, R20 ;  /* 0x0000001fff177819 */ /* 0x000fe40000011614 */
[----:B------:R-:W-:Y:S02]  /*3160*/  @P1 LEA.HI.SX32 R19, R18, R19, 0x1d ;  /* 0x0000001312131211 */ /* 0x000fe400078feaff */
[----:B------:R-:W-:Y:S01]  /*3170*/  LEA.HI.SX32 R23, R20, R23, 0x1d ;  /* 0x0000001714177211 */ /* 0x000fe200078feaff */
[----:B------:R-:W-:Y:S01]  /*3180*/  IMAD.MOV.U32 R20, RZ, RZ, RZ ;  /* 0x000000ffff147224 */ /* 0x000fe200078e00ff */
[----:B------:R-:W-:Y:S01]  /*3190*/  @P1 MOV R18, 0x4 ;  /* 0x0000000400121802 */ /* 0x000fe20000000f00 */
[----:B------:R-:W-:Y:S02]  /*31a0*/  @P1 IMAD R19, R19, 0xe, R24 ;  /* 0x0000000e13131824 */ /* 0x000fe400078e0218 */
[----:B------:R-:W-:Y:S02]  /*31b0*/  IMAD R22, R23, -0xf, R0 ;  /* 0xfffffff117167824 */ /* 0x000fe400078e0200 */
[----:B------:R-:W-:-:S03]  /*31c0*/  @P1 IMAD.WIDE R18, R19, R18, c[0x0][0x160] ;  /* 0x0000580013121625 */ /* 0x000fc600078e0212 */
[----:B------:R-:W-:Y:S02]  /*31d0*/  ISETP.GE.AND P0, PT, R22, 0x1, PT ;  /* 0x000000011600780c */ /* 0x000fe40003f06270 */
[----:B------:R0:W5:Y:S11]  /*31e0*/  @P1 LDG.E.CONSTANT R20, [R18.64] ;  /* 0x0000000412141981 */ /* 0x000176000c1e9900 */
[----:B------:R-:W1:Y:S01]  /*31f0*/  @P0 S2R R27, SR_CTAID.X ;  /* 0x00000000001b0919 */ /* 0x000e620000002500 */
[----:B0-----:R-:W-:-:S02]  /*3200*/  @P0 IADD3 R19, R0, 0x690, RZ ;  /* 0x0000069000130810 */ /* 0x001fc40007ffe0ff */
[----:B------:R-:W-:-:S05]  /*3210*/  @P0 MOV R18, RZ ;  /* 0x000000ff00120202 */ /* 0x000fca0000000f00 */
[----:B------:R-:W-:-:S04]  /*3220*/  @P0 IMAD.HI R21, R19, -0x6e5d4c3b, R18 ;  /* 0x91a2b3c513150827 */ /* 0x000fc800078e0212 */
[----:B------:R-:W-:Y:S01]  /*3230*/  @P0 IMAD.MOV.U32 R18, RZ, RZ, 0x4 ;  /* 0x00000004ff120424 */ /* 0x000fe200078e00ff */
[----:B------:R-:W-:-:S04]  /*3240*/  @P0 SHF.R.U32.HI R24, RZ, 0x1f, R21 ;  /* 0x0000001fff180819 */ /* 0x000fc80000011615 */
[----:B------:R-:W-:Y:S01]  /*3250*/  @P0 LEA.HI.SX32 R24, R21, R24, 0x19 ;  /* 0x0000001815180211 */ /* 0x000fe200078fcaff */
[----:B-1----:R-:W-:-:S05]  /*3260*/  @P0 IMAD R26, R27, 0xc40, R22 ;  /* 0x00000c401b1a0824 */ /* 0x002fca00078e0216 */
[----:B------:R-:W-:-:S05]  /*3270*/  @P0 IADD3 R26, R26, 0x53, RZ ;  /* 0x000000531a1a0810 */ /* 0x000fca0007ffe0ff */
[----:B------:R-:W-:-:S04]  /*3280*/  @P0 IMAD R21, R23, 0xe, R26 ;  /* 0x0000000e17150824 */ /* 0x000fc800078e021a */
[----:B------:R-:W-:-:S04]  /*3290*/  @P0 IMAD R21, R24, 0xc4, R21 ;  /* 0x000000c418150824 */ /* 0x000fc800078e0215 */
[----:B------:R-:W-:Y:S01]  /*32a0*/  @P0 IMAD.WIDE R18, R21, R18, c[0x0][0x160] ;  /* 0x0000580015120625 */ /* 0x000fe200078e0212 */
[----:B------:R-:W-:-:S10]  /*32b0*/  HFMA2.MMA R21, -RZ, RZ, 0, 0 ;  /* 0x00000000ff157435 */ /* 0x000fd400000001ff */
[----:B------:R0:W5:Y:S02]  /*32c0*/  @P0 LDG.E.CONSTANT R21, [R18.64] ;  /* 0x0000000412150981 */ /* 0x000164000c1e9900 */
[----:B0-----:R-:W-:Y:S01]  /*32d0*/  IADD3 R19, R23, 0xe, RZ ;  /* 0x0000000e17137810 */ /* 0x001fe20007ffe0ff */
[----:B------:R-:W-:-:S04]  /*32e0*/  IMAD.MOV.U32 R18, RZ, RZ, RZ ;  /* 0x000000ffff127224 */ /* 0x000fc800078e00ff */
[----:B------:R-:W-:-:S05]  /*32f0*/  IMAD.HI R23, R19, -0x77777777, R18 ;  /* 0x8888888913177827 */ /* 0x000fca00078e0212 */
[----:B------:R-:W-:-:S04]  /*3300*/  SHF.R.U32.HI R24, RZ, 0x1f, R23 ;  /* 0x0000001fff187819 */ /* 0x000fc80000011617 */
[----:B------:R-:W-:-:S05]  /*3310*/  LEA.HI.SX32 R23, R23, R24, 0x1d ;  /* 0x0000001817177211 */ /* 0x000fca00078feaff */
[----:B------:R-:W-:-:S05]  /*3320*/  IMAD R23, R23, -0xf, R19 ;  /* 0xfffffff117177824 */ /* 0x000fca00078e0213 */
[----:B------:R-:W-:-:S13]  /*3330*/  ISETP.LT.OR P0, PT, R23, 0x1, !P0 ;  /* 0x000000011700780c */ /* 0x000fda0004701670 */
[----:B------:R-:W-:Y:S02]  /*3340*/  @!P0 IADD3 R19, R0, 0xd20, RZ ;  /* 0x00000d2000138810 */ /* 0x000fe40007ffe0ff */
[----:B------:R-:W-:-:S05]  /*3350*/  @!P0 MOV R18, RZ ;  /* 0x000000ff00128202 */ /* 0x000fca0000000f00 */
[----:B------:R-:W-:Y:S02]  /*3360*/  @!P0 IMAD.HI R24, R19, -0x6e5d4c3b, R18 ;  /* 0x91a2b3c513188827 */ /* 0x000fe400078e0212 */
[----:B------:R-:W0:Y:S02]  /*3370*/  @!P0 S2R R19, SR_CTAID.X ;  /* 0x0000000000138919 */ /* 0x000e240000002500 */
[----:B0-----:R-:W-:Y:S01]  /*3380*/  @!P0 IMAD R22, R19, 0xc40, R22 ;  /* 0x00000c4013168824 */ /* 0x001fe200078e0216 */
[----:B------:R-:W-:-:S04]  /*3390*/  @!P0 SHF.R.U32.HI R19, RZ, 0x1f, R24 ;  /* 0x0000001fff138819 */ /* 0x000fc80000011618 */
[----:B------:R-:W-:Y:S01]  /*33a0*/  @!P0 LEA.HI.SX32 R19, R24, R19, 0x19 ;  /* 0x0000001318138211 */ /* 0x000fe200078fcaff */
[----:B------:R-:W-:Y:S01]  /*33b0*/  HFMA2.MMA R24, -RZ, RZ, 0, 0 ;  /* 0x00000000ff187435 */ /* 0x000fe200000001ff */
[----:B------:R-:W-:-:S05]  /*33c0*/  @!P0 IADD3 R18, R22, -0xf, RZ ;  /* 0xfffffff116128810 */ /* 0x000fca0007ffe0ff */
[----:B------:R-:W-:Y:S02]  /*33d0*/  @!P0 IMAD R18, R19, 0xc4, R18 ;  /* 0x000000c413128824 */ /* 0x000fe400078e0212 */
[----:B------:R-:W-:Y:S02]  /*33e0*/  @!P0 IMAD.MOV.U32 R19, RZ, RZ, 0x4 ;  /* 0x00000004ff138424 */ /* 0x000fe400078e00ff */
[----:B------:R-:W-:Y:S02]  /*33f0*/  @!P0 IMAD R18, R23, 0xe, R18 ;  /* 0x0000000e17128824 */ /* 0x000fe400078e0212 */
[----:B------:R-:W0:Y:S02]  /*3400*/  @P3 S2R R23, SR_CTAID.X ;  /* 0x0000000000173919 */ /* 0x000e240000002500 */
[----:B------:R-:W-:-:S05]  /*3410*/  @!P0 IMAD.WIDE R18, R18, R19, c[0x0][0x160] ;  /* 0x0000580012128625 */ /* 0x000fca00078e0213 */
[----:B------:R1:W5:Y:S04]  /*3420*/  @!P0 LDG.E.CONSTANT R24, [R18.64] ;  /* 0x0000000412188981 */ /* 0x000368000c1e9900 */
[----:B-----5:R2:W-:Y:S04]  /*3430*/  STS [R0.X4], R11 ;  /* 0x0000000b00007388 */ /* 0x0205e80000004800 */
[----:B------:R3:W-:Y:S01]  /*3440*/  STS [R0.X4+0x700], R13 ;  /* 0x0007000d00007388 */ /* 0x0007e20000004800 */
[----:B-1----:R-:W-:Y:S01]  /*3450*/  @P3 IADD3 R19, R0, 0xd90, RZ ;  /* 0x00000d9000133810 */ /* 0x002fe20007ffe0ff */
[----:B------:R-:W-:-:S02]  /*3460*/  @P3 IMAD.MOV.U32 R18, RZ, RZ, RZ ;  /* 0x000000ffff123224 */ /* 0x000fc400078e00ff */
[----:B------:R1:W-:Y:S01]  /*3470*/  STS [R0.X4+0x380], R17 ;  /* 0x0003801100007388 */ /* 0x0003e20000004800 */
[----:B--2---:R-:W-:Y:S02]  /*3480*/  IMAD.MOV.U32 R11, RZ, RZ, RZ ;  /* 0x000000ffff0b7224 */ /* 0x004fe400078e00ff */
[----:B------:R-:W-:Y:S01]  /*3490*/  @P3 IMAD.HI R22, R19, -0x6e5d4c3b, R18 ;  /* 0x91a2b3c513163827 */ /* 0x000fe200078e0212 */
[----:B------:R-:W-:-:S03]  /*34a0*/  @P3 IADD3 R19, R0, 0x61, RZ ;  /* 0x0000006100133810 */ /* 0x000fc60007ffe0ff */
[----:B0-----:R-:W-:Y:S01]  /*34b0*/  @P3 IMAD R12, R23, 0xc40, R12 ;  /* 0x00000c40170c3824 */ /* 0x001fe200078e020c */
[----:B------:R-:W-:-:S04]  /*34c0*/  @P3 SHF.R.U32.HI R23, RZ, 0x1f, R22 ;  /* 0x0000001fff173819 */ /* 0x000fc80000011616 */
[----:B------:R-:W-:Y:S01]  /*34d0*/  @P3 LEA.HI.SX32 R22, R22, R23, 0x19 ;  /* 0x0000001716163211 */ /* 0x000fe200078fcaff */
[----:B------:R-:W-:-:S05]  /*34e0*/  @P3 IMAD.HI R23, R19, -0x6e5d4c3b, R18 ;  /* 0x91a2b3c513173827 */ /* 0x000fca00078e0212 */
[----:B------:R-:W-:-:S04]  /*34f0*/  @P3 SHF.R.U32.HI R18, RZ, 0x1f, R23 ;  /* 0x0000001fff123819 */ /* 0x000fc80000011617 */
[----:B------:R-:W-:-:S05]  /*3500*/  @P3 LEA.HI.SX32 R18, R23, R18, 0x19 ;  /* 0x0000001217123211 */ /* 0x000fca00078fcaff */
[----:B------:R-:W-:Y:S01]  /*3510*/  @P3 IMAD R19, R18, -0xe1, R19 ;  /* 0xffffff1f12133824 */ /* 0x000fe200078e0213 */
[----:B------:R-:W-:-:S05]  /*3520*/  @P3 MOV R18, RZ ;  /* 0x000000ff00123202 */ /* 0x000fca0000000f00 */
[----:B------:R-:W-:Y:S01]  /*3530*/  @P3 IMAD.HI R18, R19, -0x77777777, R18 ;  /* 0x8888888913123827 */ /* 0x000fe200078e0212 */
[----:B------:R-:W-:-:S04]  /*3540*/  @P3 IADD3 R19, R12, -0xf, RZ ;  /* 0xfffffff10c133810 */ /* 0x000fc80007ffe0ff */
[----:B------:R-:W-:Y:S01]  /*3550*/  @P3 SHF.R.U32.HI R23, RZ, 0x1f, R18 ;  /* 0x0000001fff173819 */ /* 0x000fe20000011612 */
[----:B------:R-:W-:Y:S01]  /*3560*/  @P3 IMAD R22, R22, 0xc4, R19 ;  /* 0x000000c416163824 */ /* 0x000fe200078e0213 */
[----:B------:R-:W-:Y:S02]  /*3570*/  IADD3 R19, R0, 0xe, RZ ;  /* 0x0000000e00137810 */ /* 0x000fe40007ffe0ff */
[----:B------:R-:W-:Y:S01]  /*3580*/  @P3 LEA.HI.SX32 R23, R18, R23, 0x1d ;  /* 0x0000001712173211 */ /* 0x000fe200078feaff */
[----:B------:R-:W-:-:S04]  /*3590*/  IMAD.MOV.U32 R18, RZ, RZ, RZ ;  /* 0x000000ffff127224 */ /* 0x000fc800078e00ff */
[----:B------:R-:W-:-:S05]  /*35a0*/  IMAD.HI R12, R19, -0x77777777, R18 ;  /* 0x88888889130c7827 */ /* 0x000fca00078e0212 */
[----:B------:R-:W-:-:S04]  /*35b0*/  SHF.R.U32.HI R27, RZ, 0x1f, R12 ;  /* 0x0000001fff1b7819 */ /* 0x000fc8000001160c */
[----:B------:R-:W-:Y:S01]  /*35c0*/  LEA.HI.SX32 R27, R12, R27, 0x1d ;  /* 0x0000001b0c1b7211 */ /* 0x000fe200078feaff */
[----:B------:R-:W-:Y:S01]  /*35d0*/  @P3 IMAD R12, R23, 0xe, R22 ;  /* 0x0000000e170c3824 */ /* 0x000fe200078e0216 */
[----:B------:R-:W-:-:S03]  /*35e0*/  @P3 MOV R23, 0x4 ;  /* 0x0000000400173802 */ /* 0x000fc60000000f00 */
[----:B------:R-:W-:Y:S01]  /*35f0*/  IMAD R26, R27, -0xf, R19 ;  /* 0xfffffff11b1a7824 */ /* 0x000fe200078e0213 */
[----:B------:R-:W-:Y:S01]  /*3600*/  IADD3 R19, R0, 0xda, RZ ;  /* 0x000000da00137810 */ /* 0x000fe20007ffe0ff */
[----:B---3--:R-:W-:-:S03]  /*3610*/  @P3 IMAD.WIDE R12, R12, R23, c[0x0][0x160] ;  /* 0x000058000c0c3625 */ /* 0x008fc600078e0217 */
[----:B------:R-:W-:Y:S01]  /*3620*/  ISETP.GE.AND P1, PT, R26, 0x1, PT ;  /* 0x000000011a00780c */ /* 0x000fe20003f26270 */
[----:B------:R-:W-:Y:S01]  /*3630*/  IMAD.HI R18, R19, -0x6e5d4c3b, R18 ;  /* 0x91a2b3c513127827 */ /* 0x000fe200078e0212 */
[----:B------:R0:W5:Y:S11]  /*3640*/  @P3 LDG.E.CONSTANT R11, [R12.64] ;  /* 0x000000040c0b3981 */ /* 0x000176000c1e9900 */
[----:B0-----:R-:W-:-:S02]  /*3650*/  @P1 IADD3 R13, R0, 0x68, RZ ;  /* 0x00000068000d1810 */ /* 0x001fc40007ffe0ff */
[----:B------:R-:W-:Y:S02]  /*3660*/  @P1 MOV R12, RZ ;  /* 0x000000ff000c1202 */ /* 0x000fe40000000f00 */
[----:B------:R-:W-:-:S03]  /*3670*/  @P1 IADD3 R23, R0, 0x770, RZ ;  /* 0x0000077000171810 */ /* 0x000fc60007ffe0ff */
[----:B-1----:R-:W-:-:S05]  /*3680*/  @P1 IMAD.HI R17, R13, -0x6e5d4c3b, R12 ;  /* 0x91a2b3c50d111827 */ /* 0x002fca00078e020c */
[----:B------:R-:W-:-:S04]  /*3690*/  @P1 SHF.R.U32.HI R22, RZ, 0x1f, R17 ;  /* 0x0000001fff161819 */ /* 0x000fc80000011611 */
[----:B------:R-:W-:Y:S01]  /*36a0*/  @P1 LEA.HI.SX32 R17, R17, R22, 0x19 ;  /* 0x0000001611111211 */ /* 0x000fe200078fcaff */
[----:B------:R-:W-:-:S04]  /*36b0*/  @P1 IMAD.MOV.U32 R22, RZ, RZ, RZ ;  /* 0x000000ffff161224 */ /* 0x000fc800078e00ff */
[----:B------:R-:W-:Y:S02]  /*36c0*/  @P1 IMAD R13, R17, -0xe1, R13 ;  /* 0xffffff1f110d1824 */ /* 0x000fe400078e020d */
[----:B------:R-:W0:Y:S01]  /*36d0*/  @P1 S2R R17, SR_CTAID.X ;  /* 0x0000000000111919 */ /* 0x000e220000002500 */
[----:B------:R-:W-:-:S04]  /*36e0*/  @P1 IMAD.HI R22, R23, -0x6e5d4c3b, R22 ;  /* 0x91a2b3c517161827 */ /* 0x000fc800078e0216 */
[----:B------:R-:W-:Y:S01]  /*36f0*/  @P1 IMAD.HI R12, R13, -0x77777777, R12 ;  /* 0x888888890d0c1827 */ /* 0x000fe200078e020c */
[----:B------:R-:W-:-:S04]  /*3700*/  @P1 SHF.R.U32.HI R13, RZ, 0x1f, R22 ;  /* 0x0000001fff0d1819 */ /* 0x000fc80000011616 */
[----:B------:R-:W-:Y:S01]  /*3710*/  @P1 LEA.HI.SX32 R13, R22, R13, 0x19 ;  /* 0x0000000d160d1211 */ /* 0x000fe200078fcaff */
[----:B0-----:R-:W-:-:S05]  /*3720*/  @P1 IMAD R17, R17, 0xc40, R26 ;  /* 0x00000c4011111824 */ /* 0x001fca00078e021a */
[----:B------:R-:W-:Y:S02]  /*3730*/  @P1 IADD3 R22, R17, -0xf, RZ ;  /* 0xfffffff111161810 */ /* 0x000fe40007ffe0ff */
[----:B------:R-:W-:-:S04]  /*3740*/  @P1 SHF.R.U32.HI R17, RZ, 0x1f, R12 ;  /* 0x0000001fff111819 */ /* 0x000fc8000001160c */
[----:B------:R-:W-:Y:S01]  /*3750*/  @P1 LEA.HI.SX32 R17, R12, R17, 0x1d ;  /* 0x000000110c111211 */ /* 0x000fe200078feaff */
[----:B------:R-:W-:Y:S01]  /*3760*/  @P1 IMAD R12, R13, 0xc4, R22 ;  /* 0x000000c40d0c1824 */ /* 0x000fe200078e0216 */
[----:B------:R-:W-:-:S03]  /*3770*/  @P1 MOV R13, 0x4 ;  /* 0x00000004000d1802 */ /* 0x000fc60000000f00 */
[----:B------:R-:W-:Y:S02]  /*3780*/  @P1 IMAD R12, R17, 0xe, R12 ;  /* 0x0000000e110c1824 */ /* 0x000fe400078e020c */
[----:B------:R-:W-:Y:S02]  /*3790*/  IMAD.MOV.U32 R17, RZ, RZ, RZ ;  /* 0x000000ffff117224 */ /* 0x000fe400078e00ff */
[----:B------:R-:W-:-:S05]  /*37a0*/  @P1 IMAD.WIDE R12, R12, R13, c[0x0][0x160] ;  /* 0x000058000c0c1625 */ /* 0x000fca00078e020d */
[----:B------:R0:W5:Y:S01]  /*37b0*/  @P1 LDG.E.CONSTANT R17, [R12.64] ;  /* 0x000000040c111981 */ /* 0x000162000c1e9900 */
[----:B------:R-:W-:Y:S01]  /*37c0*/  SHF.R.U32.HI R23, RZ, 0x1f, R18 ;  /* 0x0000001fff177819 */ /* 0x000fe20000011612 */
[----:B------:R-:W-:Y:S02]  /*37d0*/  BSSY B0, `(.L_x_14) ;  /* 0x0000023000007945 */ /* 0x000fe40003800000 */
[----:B------:R0:W-:Y:S01]  /*37e0*/  STS [R0.X4+0xa80], R25 ;  /* 0x000a801900007388 */ /* 0x0001e20000004800 */
[----:B------:R-:W-:Y:S01]  /*37f0*/  LEA.HI.SX32 R18, R18, R23, 0x19 ;  /* 0x0000001712127211 */ /* 0x000fe200078fcaff */
[----:B------:R-:W-:Y:S02]  /*3800*/  HFMA2.MMA R23, -RZ, RZ, 0, 0 ;  /* 0x00000000ff177435 */ /* 0x000fe400000001ff */
[----:B------:R0:W-:Y:S02]  /*3810*/  STS [R0.X4+0xe00], R14 ;  /* 0x000e000e00007388 */ /* 0x0001e40000004800 */
[----:B------:R-:W-:-:S02]  /*3820*/  IMAD R19, R18, -0xe1, R19 ;  /* 0xffffff1f12137824 */ /* 0x000fc400078e0213 */
[----:B------:R0:W-:Y:S03]  /*3830*/  STS [R0.X4+0x1180], R15 ;  /* 0x0011800f00007388 */ /* 0x0001e60000004800 */
[----:B------:R-:W-:Y:S01]  /*3840*/  ISETP.GE.AND P0, PT, R19, 0xf, PT ;  /* 0x0000000f1300780c */ /* 0x000fe20003f06270 */
[----:B------:R0:W-:-:S12]  /*3850*/  STS [R0.X4+0x1500], R16 ;  /* 0x0015001000007388 */ /* 0x0001d80000004800 */
[----:B------:R-:W-:Y:S05]  /*3860*/  @!P0 BRA `(.L_x_15) ;  /* 0x0000019000008947 */ /* 0x000fea0003800000 */
[----:B0-----:R-:W-:Y:S01]  /*3870*/  IADD3 R13, R0, 0x8, RZ ;  /* 0x00000008000d7810 */ /* 0x001fe20007ffe0ff */
        /* <DEDUP_REMOVED lines=9> */
[----:B------:R-:W-:Y:S01]  /*3910*/  IMAD.MOV.U32 R18, RZ, RZ, RZ ;  /* 0x000000ffff127224 */ /* 0x000fe200078e00ff */
[----:B------:R-:W-:-:S03]  /*3920*/  MOV R12, RZ ;  /* 0x000000ff000c7202 */ /* 0x000fc60000000f00 */
[----:B------:R-:W-:-:S04]  /*3930*/  IMAD.HI R18, R19, -0x77777777, R18 ;  /* 0x8888888913127827 */ /* 0x000fc800078e0212 */
[----:B------:R-:W-:-:S05]  /*3940*/  IMAD.HI R12, R13, -0x6e5d4c3b, R12 ;  /* 0x91a2b3c50d0c7827 */ /* 0x000fca00078e020c */
[----:B------:R-:W-:-:S04]  /*3950*/  SHF.R.U32.HI R13, RZ, 0x1f, R12 ;  /* 0x0000001fff0d7819 */ /* 0x000fc8000001160c */
[----:B------:R-:W-:Y:S01]  /*3960*/  LEA.HI.SX32 R13, R12, R13, 0x19 ;  /* 0x0000000d0c0d7211 */ /* 0x000fe200078fcaff */
[----:B0-----:R-:W-:-:S05]  /*3970*/  IMAD R15, R14, 0xc40, R15 ;  /* 0x00000c400e0f7824 */ /* 0x001fca00078e020f */
[----:B------:R-:W-:Y:S02]  /*3980*/  IADD3 R14, R15, -0xf, RZ ;  /* 0xfffffff10f0e7810 */ /* 0x000fe40007ffe0ff */
[----:B------:R-:W-:-:S03]  /*3990*/  SHF.R.U32.HI R15, RZ, 0x1f, R18 ;  /* 0x0000001fff0f7819 */ /* 0x000fc60000011612 */
[----:B------:R-:W-:Y:S01]  /*39a0*/  IMAD R14, R13, 0xc4, R14 ;  /* 0x000000c40d0e7824 */ /* 0x000fe200078e020e */
[----:B------:R-:W-:Y:S01]  /*39b0*/  HFMA2.MMA R13, -RZ, RZ, 0, 2.384185791015625e-07 ;  /* 0x00000004ff0d7435 */ /* 0x000fe200000001ff */
[----:B------:R-:W-:-:S05]  /*39c0*/  LEA.HI.SX32 R15, R18, R15, 0x1d ;  /* 0x0000000f120f7211 */ /* 0x000fca00078feaff */
[----:B------:R-:W-:-:S04]  /*39d0*/  IMAD R12, R15, 0xe, R14 ;  /* 0x0000000e0f0c7824 */ /* 0x000fc800078e020e */
[----:B------:R-:W-:-:S05]  /*39e0*/  IMAD.WIDE R12, R12, R13, c[0x0][0x160] ;  /* 0x000058000c0c7625 */ /* 0x000fca00078e020d */
[----:B------:R0:W5:Y:S02]  /*39f0*/  LDG.E.CONSTANT R23, [R12.64] ;  /* 0x000000040c177981 */ /* 0x000164000c1e9900 */
.L_x_15:
[----:B0-----:R-:W-:Y:S05]  /*3a00*/  BSYNC B0 ;  /* 0x0000000000007941 */ /* 0x001fea0003800000 */
.L_x_14:
[----:B-----5:R0:W-:Y:S01]  /*3a10*/  STS [R0.X4+0x1880], R23 ;  /* 0x0018801700007388 */ /* 0x0201e20000004800 */
[----:B------:R-:W-:Y:S01]  /*3a20*/  ISETP.GT.AND P0, PT, R0, 0xf, PT ;  /* 0x0000000f0000780c */ /* 0x000fe20003f04270 */
[----:B------:R-:W-:Y:S02]  /*3a30*/  BSSY B0, `(.L_x_16) ;  /* 0x0000035000007945 */ /* 0x000fe40003800000 */
[----:B------:R0:W-:Y:S04]  /*3a40*/  STS [R0.X4+0x1c0], R34 ;  /* 0x0001c02200007388 */ /* 0x0001e80000004800 */
        /* <DEDUP_REMOVED lines=22> */
[----:B------:R0:W-:Y:S01]  /*3bb0*/  STS [R0.X4+0x1dc0], R17 ;  /* 0x001dc01100007388 */ /* 0x0001e20000004800 */
[----:B------:R-:W-:Y:S05]  /*3bc0*/  @P0 BRA `(.L_x_17) ;  /* 0x000001b000000947 */ /* 0x000fea0003800000 */
[----:B------:R-:W-:Y:S01]  /*3bd0*/  BSSY B1, `(.L_x_18) ;  /* 0x0000019000017945 */ /* 0x000fe20003800000 */
[----:B0-----:R-:W-:Y:S01]  /*3be0*/  IMAD.MOV.U32 R3, RZ, RZ, RZ ;  /* 0x000000ffff037224 */ /* 0x001fe200078e00ff */
[----:B------:R-:W-:Y:S05]  /*3bf0*/  @!P1 BRA `(.L_x_19) ;  /* 0x0000016000009947 */ /* 0x000fea0003800000 */
[----:B------:R-:W0:Y:S01]  /*3c00*/  S2R R9, SR_CTAID.X ;  /* 0x0000000000097919 */ /* 0x000e220000002500 */
[----:B------:R-:W-:-:S02]  /*3c10*/  IADD3 R5, R0, 0xd1, RZ ;  /* 0x000000d100057810 */ /* 0x000fc40007ffe0ff */
[----:B------:R-:W-:Y:S02]  /*3c20*/  MOV R4, RZ ;  /* 0x000000ff00047202 */ /* 0x000fe40000000f00 */
[----:B------:R-:W-:-:S03]  /*3c30*/  IADD3 R3, R0, 0xe00, RZ ;  /* 0x00000e0000037810 */ /* 0x000fc60007ffe0ff */
[----:B------:R-:W-:-:S05]  /*3c40*/  IMAD.HI R2, R5, -0x6e5d4c3b, R4 ;  /* 0x91a2b3c505027827 */ /* 0x000fca00078e0204 */
[----:B------:R-:W-:-:S04]  /*3c50*/  SHF.R.U32.HI R7, RZ, 0x1f, R2 ;  /* 0x0000001fff077819 */ /* 0x000fc80000011602 */
[----:B------:R-:W-:Y:S01]  /*3c60*/  LEA.HI.SX32 R7, R2, R7, 0x19 ;  /* 0x0000000702077211 */ /* 0x000fe200078fcaff */
[----:B------:R-:W-:-:S04]  /*3c70*/  IMAD.MOV.U32 R2, RZ, RZ, RZ ;  /* 0x000000ffff027224 */ /* 0x000fc800078e00ff */
[----:B------:R-:W-:-:S04]  /*3c80*/  IMAD.HI R2, R3, -0x6e5d4c3b, R2 ;  /* 0x91a2b3c503027827 */ /* 0x000fc800078e0202 */
[----:B------:R-:W-:Y:S01]  /*3c90*/  IMAD R5, R7, -0xe1, R5 ;  /* 0xffffff1f07057824 */ /* 0x000fe200078e0205 */
[----:B------:R-:W-:Y:S01]  /*3ca0*/  SHF.R.U32.HI R3, RZ, 0x1f, R2 ;  /* 0x0000001fff037819 */ /* 0x000fe20000011602 */
[----:B0-----:R-:W-:Y:S02]  /*3cb0*/  IMAD R9, R9, 0xc40, R26 ;  /* 0x00000c4009097824 */ /* 0x001fe400078e021a */
[----:B------:R-:W-:Y:S01]  /*3cc0*/  IMAD.HI R4, R5, -0x77777777, R4 ;  /* 0x8888888905047827 */ /* 0x000fe200078e0204 */
[----:B------:R-:W-:Y:S02]  /*3cd0*/  LEA.HI.SX32 R3, R2, R3, 0x19 ;  /* 0x0000000302037211 */ /* 0x000fe400078fcaff */
[----:B------:R-:W-:Y:S02]  /*3ce0*/  IADD3 R6, R9, -0xf, RZ ;  /* 0xfffffff109067810 */ /* 0x000fe40007ffe0ff */
[----:B------:R-:W-:-:S03]  /*3cf0*/  SHF.R.U32.HI R5, RZ, 0x1f, R4 ;  /* 0x0000001fff057819 */ /* 0x000fc60000011604 */
[----:B------:R-:W-:Y:S01]  /*3d00*/  IMAD R2, R3, 0xc4, R6 ;  /* 0x000000c403027824 */ /* 0x000fe200078e0206 */
[----:B------:R-:W-:Y:S01]  /*3d10*/  HFMA2.MMA R3, -RZ, RZ, 0, 2.384185791015625e-07 ;  /* 0x00000004ff037435 */ /* 0x000fe200000001ff */
[----:B------:R-:W-:-:S05]  /*3d20*/  LEA.HI.SX32 R5, R4, R5, 0x1d ;  /* 0x0000000504057211 */ /* 0x000fca00078feaff */
[----:B------:R-:W-:-:S04]  /*3d30*/  IMAD R2, R5, 0xe, R2 ;  /* 0x0000000e05027824 */ /* 0x000fc800078e0202 */
[----:B------:R-:W-:-:S06]  /*3d40*/  IMAD.WIDE R2, R2, R3, c[0x0][0x160] ;  /* 0x0000580002027625 */ /* 0x000fcc00078e0203 */
[----:B------:R0:W5:Y:S02]  /*3d50*/  LDG.E.CONSTANT R3, [R2.64] ;  /* 0x0000000402037981 */ /* 0x000164000c1e9900 */
.L_x_19:
[----:B------:R-:W-:Y:S05]  /*3d60*/  BSYNC B1 ;  /* 0x0000000000017941 */ /* 0x000fea0003800000 */
.L_x_18:
[----:B-----5:R1:W-:Y:S02]  /*3d70*/  STS [R0.X4+0x3800], R3 ;  /* 0x0038000300007388 */ /* 0x0203e40000004800 */
.L_x_17:
[----:B------:R-:W-:Y:S05]  /*3d80*/  BSYNC B0 ;  /* 0x0000000000007941 */ /* 0x000fea0003800000 */
.L_x_16:
[----:B0-----:R-:W0:Y:S01]  /*3d90*/  S2R R5, SR_CTAID.X ;  /* 0x0000000000057919 */ /* 0x001e220000002500 */
[----:B------:R-:W-:Y:S01]  /*3da0*/  ISETP.GT.AND P0, PT, R0, 0x1f, PT ;  /* 0x0000001f0000780c */ /* 0x000fe20003f04270 */
[----:B------:R-:W-:Y:S02]  /*3db0*/  IMAD.MOV.U32 R2, RZ, RZ, 0x4 ;  /* 0x00000004ff027424 */ /* 0x000fe400078e00ff */
[----:B0-----:R-:W-:-:S04]  /*3dc0*/  IMAD R7, R5, 0x90, R0 ;  /* 0x0000009005077824 */ /* 0x001fc800078e0200 */
[----:B------:R-:W-:-:S05]  /*3dd0*/  IMAD.WIDE R6, R7, R2, c[0x0][0x168] ;  /* 0x00005a0007067625 */ /* 0x000fca00078e0202 */
[----:B-1----:R0:W2:Y:S04]  /*3de0*/  LDG.E.CONSTANT R3, [R6.64] ;  /* 0x0000000406037981 */ /* 0x0020a8000c1e9900 */
[----:B------:R0:W3:Y:S02]  /*3df0*/  @!P0 LDG.E.CONSTANT R11, [R6.64+0x1c0] ;  /* 0x0001c004060b8981 */ /* 0x0000e4000c1e9900 */
[----:B0-----:R-:W-:Y:S01]  /*3e00*/  MOV R6, RZ ;  /* 0x000000ff00067202 */ /* 0x001fe20000000f00 */
[----:B------:R-:W-:-:S04]  /*3e10*/  IMAD.MOV.U32 R7, RZ, RZ, R0 ;  /* 0x000000ffff077224 */ /* 0x000fc800078e0000 */
[----:B------:R-:W-:-:S05]  /*3e20*/  IMAD.HI R9, R0, -0x6db6db6d, R6 ;  /* 0x9249249300097827 */ /* 0x000fca00078e0206 */
[----:B------:R-:W-:-:S04]  /*3e30*/  SHF.R.U32.HI R4, RZ, 0x1f, R9 ;  /* 0x0000001fff047819 */ /* 0x000fc80000011609 */
[----:B------:R-:W-:-:S05]  /*3e40*/  LEA.HI.SX32 R9, R9, R4, 0x1e ;  /* 0x0000000409097211 */ /* 0x000fca00078ff2ff */
[C---:B------:R-:W-:Y:S02]  /*3e50*/  IMAD R22, R9.reuse, -0x7, R0 ;  /* 0xfffffff909167824 */ /* 0x040fe400078e0200 */
[----:B------:R-:W-:-:S03]  /*3e60*/  IMAD R30, R9, 0x24, RZ ;  /* 0x00000024091e7824 */ /* 0x000fc600078e02ff */
[----:B------:R-:W-:-:S05]  /*3e70*/  SHF.L.U32 R8, R22, 0x1, RZ ;  /* 0x0000000116087819 */ /* 0x000fca00000006ff */
[----:B------:R-:W-:Y:S01]  /*3e80*/  IMAD R8, R9, 0xe1, R8 ;  /* 0x000000e109087824 */ /* 0x000fe200078e0208 */
[----:B--2---:R-:W-:Y:S04]  /*3e90*/  STS [R0.X4+0x3840], R3 ;  /* 0x0038400300007388 */ /* 0x004fe80000004800 */
[----:B---3--:R-:W-:Y:S04]  /*3ea0*/  @!P0 STS [R0.X4+0x3a00], R11 ;  /* 0x003a000b00008388 */ /* 0x008fe80000004800 */
[----:B------:R-:W-:Y:S06]  /*3eb0*/  BAR.SYNC 0x0 ;  /* 0x0000000000007b1d */ /* 0x000fec0000000000 */
[----:B------:R-:W-:Y:S04]  /*3ec0*/  LDS R16, [R30+0x3840] ;  /* 0x003840001e107984 */ /* 0x000fe80000000800 */
[----:B------:R-:W0:Y:S04]  /*3ed0*/  LDS R7, [R8.X4] ;  /* 0x0000000008077984 */ /* 0x000e280000004800 */
[----:B------:R-:W-:Y:S04]  /*3ee0*/  LDS R18, [R30+0x3844] ;  /* 0x003844001e127984 */ /* 0x000fe80000000800 */
[----:B------:R-:W1:Y:S04]  /*3ef0*/  LDS R24, [R8.X4+0x4] ;  /* 0x0000040008187984 */ /* 0x000e680000004800 */
[----:B------:R-:W2:Y:S04]  /*3f00*/  LDS R23, [R8.X4+0x78] ;  /* 0x0000780008177984 */ /* 0x000ea80000004800 */
[----:B------:R-:W-:Y:S04]  /*3f10*/  LDS R20, [R30+0x3848] ;  /* 0x003848001e147984 */ /* 0x000fe80000000800 */
[----:B------:R-:W3:Y:S04]  /*3f20*/  LDS R26, [R8.X4+0x8] ;  /* 0x00000800081a7984 */ /* 0x000ee80000004800 */
[----:B------:R-:W4:Y:S04]  /*3f30*/  LDS R19, [R8.X4+0x7c] ;  /* 0x00007c0008137984 */ /* 0x000f280000004800 */
[----:B------:R-:W-:Y:S04]  /*3f40*/  LDS R14, [R30+0x384c] ;  /* 0x00384c001e0e7984 */ /* 0x000fe80000000800 */
[----:B------:R-:W5:Y:S04]  /*3f50*/  LDS R28, [R8.X4+0x3c] ;  /* 0x00003c00081c7984 */ /* 0x000f680000004800 */
[----:B------:R-:W5:Y:S04]  /*3f60*/  LDS R15, [R8.X4+0x80] ;  /* 0x00008000080f7984 */ /* 0x000f680000004800 */
[----:B------:R-:W-:Y:S01]  /*3f70*/  LDS R0, [R30+0x3850] ;  /* 0x003850001e007984 */ /* 0x000fe20000000800 */
[----:B0-----:R-:W-:-:S03]  /*3f80*/  FFMA R33, R16, R7, RZ ;  /* 0x0000000710217223 */ /* 0x001fc600000000ff */
[----:B------:R-:W0:Y:S04]  /*3f90*/  LDS R31, [R8.X4+0x40] ;  /* 0x00004000081f7984 */ /* 0x000e280000004800 */
[----:B------:R-:W0:Y:S01]  /*3fa0*/  LDS R25, [R8.X4+0xb4] ;  /* 0x0000b40008197984 */ /* 0x000e220000004800 */
[----:B-1----:R-:W-:-:S03]  /*3fb0*/  FFMA R33, R18, R24, R33 ;  /* 0x0000001812217223 */ /* 0x002fc60000000021 */
[----:B------:R-:W-:Y:S01]  /*3fc0*/  LDS R12, [R30+0x3854] ;  /* 0x003854001e0c7984 */ /* 0x000fe20000000800 */
[----:B--2---:R-:W-:-:S03]  /*3fd0*/  FFMA R24, R16, R23, RZ ;  /* 0x0000001710187223 */ /* 0x004fc600000000ff */
[----:B------:R-:W1:Y:S04]  /*3fe0*/  LDS R27, [R8.X4+0x44] ;  /* 0x00004400081b7984 */ /* 0x000e680000004800 */
[----:B------:R-:W2:Y:S01]  /*3ff0*/  LDS R13, [R8.X4+0xf0] ;  /* 0x0000f000080d7984 */ /* 0x000ea20000004800 */
[----:B---3--:R-:W-:Y:S02]  /*4000*/  FFMA R33, R20, R26, R33 ;  /* 0x0000001a14217223 */ /* 0x008fe40000000021 */
[----:B------:R-:W-:Y:S01]  /*4010*/  IMAD R26, R5, 0x310, R22 ;  /* 0x00000310051a7824 */ /* 0x000fe200078e0216 */
[----:B------:R-:W3:Y:S01]  /*4020*/  LDS R21, [R8.X4+0xb8] ;  /* 0x0000b80008157984 */ /* 0x000ee20000004800 */
[----:B----4-:R-:W-:Y:S02]  /*4030*/  FFMA R24, R18, R19, R24 ;  /* 0x0000001312187223 */ /* 0x010fe40000000018 */
[----:B------:R-:W-:Y:S01]  /*4040*/  IMAD R26, R9, 0x31, R26 ;  /* 0x00000031091a7824 */ /* 0x000fe200078e021a */
[----:B------:R-:W4:Y:S04]  /*4050*/  LDS R10, [R30+0x3858] ;  /* 0x003858001e0a7984 */ /* 0x000f280000000800 */
[----:B------:R-:W4:Y:S01]  /*4060*/  LDS R3, [R8.X4+0xf4] ;  /* 0x0000f40008037984 */ /* 0x000f220000004800 */
[----:B-----5:R-:W-:-:S03]  /*4070*/  FFMA R28, R14, R28, R33 ;  /* 0x0000001c0e1c7223 */ /* 0x020fc60000000021 */
[----:B------:R-:W5:Y:S01]  /*4080*/  LDS R17, [R8.X4+0xbc] ;  /* 0x0000bc0008117984 */ /* 0x000f620000004800 */
[----:B------:R-:W-:-:S03]  /*4090*/  FFMA R24, R20, R15, R24 ;  /* 0x0000000f14187223 */ /* 0x000fc60000000018 */
[----:B------:R-:W5:Y:S04]  /*40a0*/  LDS R6, [R30+0x385c] ;  /* 0x00385c001e067984 */ /* 0x000f680000000800 */
[----:B------:R-:W5:Y:S01]  /*40b0*/  LDS R29, [R8.X4+0xf8] ;  /* 0x0000f800081d7984 */ /* 0x000f620000004800 */
[----:B0-----:R-:W-:-:S03]  /*40c0*/  FFMA R28, R0, R31, R28 ;  /* 0x0000001f001c7223 */ /* 0x001fc6000000001c */
[----:B------:R-:W0:Y:S01]  /*40d0*/  LDS R11, [R8.X4+0x12c] ;  /* 0x00012c00080b7984 */ /* 0x000e220000004800 */
[----:B------:R-:W-:-:S03]  /*40e0*/  FFMA R24, R14, R25, R24 ;  /* 0x000000190e187223 */ /* 0x000fc60000000018 */
[----:B------:R-:W0:Y:S04]  /*40f0*/  LDS R4, [R30+0x3860] ;  /* 0x003860001e047984 */ /* 0x000e280000000800 */
[----:B------:R-:W0:Y:S01]  /*4100*/  LDS R7, [R8.X4+0x130] ;  /* 0x0001300008077984 */ /* 0x000e220000004800 */
[----:B-1----:R-:W-:Y:S02]  /*4110*/  FFMA R27, R12, R27, R28 ;  /* 0x0000001b0c1b7223 */ /* 0x002fe4000000001c */
[----:B--2---:R-:W-:Y:S01]  /*4120*/  FFMA R5, R16, R13, RZ ;  /* 0x0000000d10057223 */ /* 0x004fe200000000ff */
[----:B------:R-:W1:Y:S01]  /*4130*/  LDS R33, [R8.X4+0x134] ;  /* 0x0001340008217984 */ /* 0x000e620000004800 */
[----:B---3--:R-:W-:-:S03]  /*4140*/  FFMA R21, R0, R21, R24 ;  /* 0x0000001500157223 */ /* 0x008fc60000000018 */
[----:B------:R-:W2:Y:S01]  /*4150*/  LDS R31, [R8.X4+0x168] ;  /* 0x00016800081f7984 */ /* 0x000ea20000004800 */
[----:B----4-:R-:W-:-:S03]  /*4160*/  FFMA R27, R23, R10, R27 ;  /* 0x0000000a171b7223 */ /* 0x010fc6000000001b */
[----:B------:R-:W3:Y:S01]  /*4170*/  LDS R35, [R8.X4+0x16c] ;  /* 0x00016c0008237984 */ /* 0x000ee20000004800 */
[----:B------:R-:W-:-:S03]  /*4180*/  FFMA R5, R18, R3, R5 ;  /* 0x0000000312057223 */ /* 0x000fc60000000005 */
[----:B------:R-:W4:Y:S01]  /*4190*/  LDS R23, [R8.X4+0x170] ;  /* 0x0001700008177984 */ /* 0x000f220000004800 */
[----:B-----5:R-:W-:-:S03]  /*41a0*/  FFMA R17, R12, R17, R21 ;  /* 0x000000110c117223 */ /* 0x020fc60000000015 */
[----:B------:R-:W-:Y:S01]  /*41b0*/  LDS R9, [R8.X4+0x1e8] ;  /* 0x0001e80008097984 */ /* 0x000fe20000004800 */
[----:B------:R-:W-:-:S03]  /*41c0*/  FFMA R22, R19, R6, R27 ;  /* 0x0000000613167223 */ /* 0x000fc6000000001b */
[----:B------:R-:W5:Y:S01]  /*41d0*/  LDS R21, [R8.X4+0x1e0] ;  /* 0x0001e00008157984 */ /* 0x000f620000004800 */
[----:B------:R-:W-:Y:S02]  /*41e0*/  FFMA R28, R13, R10, R17 ;  /* 0x0000000a0d1c7223 */ /* 0x000fe40000000011 */
[----:B------:R-:W-:Y:S01]  /*41f0*/  FFMA R5, R20, R29, R5 ;  /* 0x0000001d14057223 */ /* 0x000fe20000000005 */
[----:B------:R-:W5:Y:S01]  /*4200*/  LDS R19, [R8.X4+0x258] ;  /* 0x0002580008137984 */ /* 0x000f620000004800 */
[----:B------:R-:W-:Y:S02]  /*4210*/  FFMA R28, R3, R6, R28 ;  /* 0x00000006031c7223 */ /* 0x000fe4000000001c */
[----:B0-----:R-:W-:Y:S01]  /*4220*/  FFMA R5, R14, R11, R5 ;  /* 0x0000000b0e057223 */ /* 0x001fe20000000005 */
[----:B------:R-:W0:Y:S01]  /*4230*/  LDS R17, [R8.X4+0x2d0] ;  /* 0x0002d00008117984 */ /* 0x000e220000004800 */
[----:B------:R-:W-:-:S03]  /*4240*/  IMAD.WIDE R2, R26, R2, c[0x0][0x170] ;  /* 0x00005c001a027625 */ /* 0x000fc600078e0202 */
[----:B------:R-:W0:Y:S01]  /*4250*/  LDS R13, [R8.X4+0x25c] ;  /* 0x00025c00080d7984 */ /* 0x000e220000004800 */
[-C--:B------:R-:W-:Y:S02]  /*4260*/  FFMA R22, R15, R4.reuse, R22 ;  /* 0x000000040f167223 */ /* 0x080fe40000000016 */
[----:B------:R-:W-:Y:S01]  /*4270*/  FFMA R30, R0, R7, R5 ;  /* 0x00000007001e7223 */ /* 0x000fe20000000005 */
[----:B------:R-:W0:Y:S01]  /*4280*/  LDS R15, [R8.X4+0x1e4] ;  /* 0x0001e400080f7984 */ /* 0x000e220000004800 */
[----:B------:R-:W-:-:S03]  /*4290*/  FFMA R29, R29, R4, R28 ;  /* 0x000000041d1d7223 */ /* 0x000fc6000000001c */
[----:B------:R-:W0:Y:S01]  /*42a0*/  LDS R11, [R8.X4+0x2d4] ;  /* 0x0002d400080b7984 */ /* 0x000e220000004800 */
[----:B-1----:R-:W-:Y:S01]  /*42b0*/  FFMA R30, R12, R33, R30 ;  /* 0x000000210c1e7223 */ /* 0x002fe2000000001e */
[----:B------:R-:W-:Y:S02]  /*42c0*/  FMNMX R33, RZ, R22, !PT ;  /* 0x00000016ff217209 */ /* 0x000fe40007800000 */
[----:B------:R-:W1:Y:S01]  /*42d0*/  LDS R7, [R8.X4+0x260] ;  /* 0x0002600008077984 */ /* 0x000e620000004800 */
[----:B--2---:R-:W-:Y:S01]  /*42e0*/  FFMA R30, R31, R10, R30 ;  /* 0x0000000a1f1e7223 */ /* 0x004fe2000000001e */
[----:B------:R-:W-:Y:S01]  /*42f0*/  FMNMX R29, RZ, R29, !PT ;  /* 0x0000001dff1d7209 */ /* 0x000fe20007800000 */
[----:B------:R-:W-:Y:S01]  /*4300*/  FFMA R31, R16, R31, RZ ;  /* 0x0000001f101f7223 */ /* 0x000fe200000000ff */
[----:B------:R-:W2:Y:S03]  /*4310*/  LDS R5, [R8.X4+0x2d8] ;  /* 0x0002d80008057984 */ /* 0x000ea60000004800 */
[----:B---3--:R-:W-:Y:S01]  /*4320*/  FFMA R31, R18, R35, R31 ;  /* 0x00000023121f7223 */ /* 0x008fe2000000001f */
[----:B------:R-:W3:Y:S01]  /*4330*/  LDS R24, [R8.X4+0x1a4] ;  /* 0x0001a40008187984 */ /* 0x000ee20000004800 */
[----:B------:R-:W-:-:S02]  /*4340*/  FFMA R35, R35, R6, R30 ;  /* 0x0000000623237223 */ /* 0x000fc4000000001e */
[----:B----4-:R-:W-:Y:S01]  /*4350*/  FFMA R31, R20, R23, R31 ;  /* 0x00000017141f7223 */ /* 0x010fe2000000001f */
[----:B------:R-:W4:Y:S01]  /*4360*/  LDS R27, [R8.X4+0x294] ;  /* 0x00029400081b7984 */ /* 0x000f220000004800 */
[----:B------:R-:W-:-:S03]  /*4370*/  FFMA R35, R23, R4, R35 ;  /* 0x0000000417237223 */ /* 0x000fc60000000023 */
[----:B------:R-:W4:Y:S01]  /*4380*/  LDS R37, [R8.X4+0x21c] ;  /* 0x00021c0008257984 */ /* 0x000f220000004800 */
[C---:B-----5:R-:W-:Y:S01]  /*4390*/  FFMA R22, R16.reuse, R21, RZ ;  /* 0x0000001510167223 */ /* 0x060fe200000000ff */
[----:B------:R-:W-:Y:S02]  /*43a0*/  FMNMX R35, RZ, R35, !PT ;  /* 0x00000023ff237209 */ /* 0x000fe40007800000 */
[----:B------:R-:W5:Y:S01]  /*43b0*/  LDS R25, [R8.X4+0x30c] ;  /* 0x00030c0008197984 */ /* 0x000f620000004800 */
[C---:B------:R-:W-:Y:S02]  /*43c0*/  FFMA R26, R16.reuse, R19, RZ ;  /* 0x00000013101a7223 */ /* 0x040fe400000000ff */
[----:B0-----:R-:W-:Y:S01]  /*43d0*/  FFMA R16, R16, R17, RZ ;  /* 0x0000001110107223 */ /* 0x001fe200000000ff */
[----:B------:R-:W0:Y:S01]  /*43e0*/  LDS R32, [R8.X4+0x1a8] ;  /* 0x0001a80008207984 */ /* 0x000e220000004800 */
[----:B------:R-:W-:-:S03]  /*43f0*/  FFMA R26, R18, R13, R26 ;  /* 0x0000000d121a7223 */ /* 0x000fc6000000001a */
[----:B------:R-:W0:Y:S01]  /*4400*/  LDS R30, [R8.X4+0x220] ;  /* 0x00022000081e7984 */ /* 0x000e220000004800 */
[----:B------:R-:W-:-:S03]  /*4410*/  FFMA R22, R18, R15, R22 ;  /* 0x0000000f12167223 */ /* 0x000fc60000000016 */
[----:B------:R-:W-:Y:S01]  /*4420*/  STG.E [R2.64], R33 ;  /* 0x0000002102007986 */ /* 0x000fe2000c101904 */
[----:B------:R-:W-:-:S03]  /*4430*/  FFMA R16, R18, R11, R16 ;  /* 0x0000000b12107223 */ /* 0x000fc60000000010 */
[----:B------:R-:W-:Y:S01]  /*4440*/  LDS R33, [R8.X4+0x34c] ;  /* 0x00034c0008217984 */ /* 0x000fe20000004800 */
[C---:B------:R-:W-:Y:S02]  /*4450*/  FFMA R22, R20.reuse, R9, R22 ;  /* 0x0000000914167223 */ /* 0x040fe40000000016 */
[C---:B-1----:R-:W-:Y:S01]  /*4460*/  FFMA R26, R20.reuse, R7, R26 ;  /* 0x00000007141a7223 */ /* 0x042fe2000000001a */
[----:B------:R-:W-:Y:S01]  /*4470*/  LDS R18, [R8.X4+0x29c] ;  /* 0x00029c0008127984 */ /* 0x000fe20000004800 */
[----:B--2---:R-:W-:-:S03]  /*4480*/  FFMA R16, R20, R5, R16 ;  /* 0x0000000514107223 */ /* 0x004fc60000000010 */
[----:B------:R-:W-:Y:S01]  /*4490*/  LDS R28, [R8.X4+0x350] ;  /* 0x00035000081c7984 */ /* 0x000fe20000004800 */
[----:B---3--:R-:W-:-:S03]  /*44a0*/  FFMA R31, R14, R24, R31 ;  /* 0x000000180e1f7223 */ /* 0x008fc6000000001f */
[----:B------:R-:W1:Y:S01]  /*44b0*/  LDS R20, [R8.X4+0x224] ;  /* 0x0002240008147984 */ /* 0x000e620000004800 */
[----:B----4-:R-:W-:-:S03]  /*44c0*/  FFMA R27, R14, R27, R26 ;  /* 0x0000001b0e1b7223 */ /* 0x010fc6000000001a */
[----:B------:R-:W2:Y:S01]  /*44d0*/  LDS R24, [R8.X4+0x310] ;  /* 0x0003100008187984 */ /* 0x000ea20000004800 */
[----:B------:R-:W-:-:S03]  /*44e0*/  FFMA R37, R14, R37, R22 ;  /* 0x000000250e257223 */ /* 0x000fc60000000016 */
[----:B------:R-:W3:Y:S01]  /*44f0*/  LDS R26, [R8.X4+0x298] ;  /* 0x00029800081a7984 */ /* 0x000ee20000004800 */
[----:B-----5:R-:W-:-:S03]  /*4500*/  FFMA R25, R14, R25, R16 ;  /* 0x000000190e197223 */ /* 0x020fc60000000010 */
[----:B------:R-:W4:Y:S04]  /*4510*/  LDS R22, [R8.X4+0x1ac] ;  /* 0x0001ac0008167984 */ /* 0x000f280000004800 */
[----:B------:R-:W5:Y:S01]  /*4520*/  LDS R16, [R8.X4+0x314] ;  /* 0x0003140008107984 */ /* 0x000f620000004800 */
[----:B0-----:R-:W-:-:S03]  /*4530*/  FFMA R31, R0, R32, R31 ;  /* 0x00000020001f7223 */ /* 0x001fc6000000001f */
[----:B------:R-:W0:Y:S01]  /*4540*/  LDS R14, [R8.X4+0x348] ;  /* 0x00034800080e7984 */ /* 0x000e220000004800 */
[----:B------:R-:W-:-:S03]  /*4550*/  FFMA R37, R0, R30, R37 ;  /* 0x0000001e00257223 */ /* 0x000fc60000000025 */
[----:B------:R-:W-:Y:S04]  /*4560*/  STG.E [R2.64+0x1c], R29 ;  /* 0x00001c1d02007986 */ /* 0x000fe8000c101904 */
[----:B------:R-:W-:Y:S01]  /*4570*/  STG.E [R2.64+0x38], R35 ;  /* 0x0000382302007986 */ /* 0x000fe2000c101904 */
[----:B-1----:R-:W-:Y:S02]  /*4580*/  FFMA R20, R12, R20, R37 ;  /* 0x000000140c147223 */ /* 0x002fe40000000025 */
[C---:B--2---:R-:W-:Y:S02]  /*4590*/  FFMA R25, R0.reuse, R24, R25 ;  /* 0x0000001800197223 */ /* 0x044fe40000000019 */
[----:B------:R-:W-:Y:S02]  /*45a0*/  FFMA R20, R19, R10, R20 ;  /* 0x0000000a13147223 */ /* 0x000fe40000000014 */
[----:B---3--:R-:W-:-:S02]  /*45b0*/  FFMA R27, R0, R26, R27 ;  /* 0x0000001a001b7223 */ /* 0x008fc4000000001b */
[----:B------:R-:W-:Y:S02]  /*45c0*/  FFMA R20, R13, R6, R20 ;  /* 0x000000060d147223 */ /* 0x000fe40000000014 */
[C---:B----4-:R-:W-:Y:S02]  /*45d0*/  FFMA R22, R12.reuse, R22, R31 ;  /* 0x000000160c167223 */ /* 0x050fe4000000001f */
[C---:B------:R-:W-:Y:S02]  /*45e0*/  FFMA R18, R12.reuse, R18, R27 ;  /* 0x000000120c127223 */ /* 0x040fe4000000001b */
[----:B-----5:R-:W-:Y:S02]  /*45f0*/  FFMA R25, R12, R16, R25 ;  /* 0x000000100c197223 */ /* 0x020fe40000000019 */
[-C--:B------:R-:W-:Y:S02]  /*4600*/  FFMA R22, R21, R10.reuse, R22 ;  /* 0x0000000a15167223 */ /* 0x080fe40000000016 */
[----:B------:R-:W-:-:S02]  /*4610*/  FFMA R18, R17, R10, R18 ;  /* 0x0000000a11127223 */ /* 0x000fc40000000012 */
[----:B0-----:R-:W-:Y:S02]  /*4620*/  FFMA R14, R10, R14, R25 ;  /* 0x0000000e0a0e7223 */ /* 0x001fe40000000019 */
[-C--:B------:R-:W-:Y:S02]  /*4630*/  FFMA R22, R15, R6.reuse, R22 ;  /* 0x000000060f167223 */ /* 0x080fe40000000016 */
[----:B------:R-:W-:Y:S02]  /*4640*/  FFMA R18, R11, R6, R18 ;  /* 0x000000060b127223 */ /* 0x000fe40000000012 */
[----:B------:R-:W-:Y:S02]  /*4650*/  FFMA R33, R6, R33, R14 ;  /* 0x0000002106217223 */ /* 0x000fe4000000000e */
[-C--:B------:R-:W-:Y:S02]  /*4660*/  FFMA R22, R9, R4.reuse, R22 ;  /* 0x0000000409167223 */ /* 0x080fe40000000016 */
[----:B------:R-:W-:-:S02]  /*4670*/  FFMA R20, R7, R4, R20 ;  /* 0x0000000407147223 */ /* 0x000fc40000000014 */
[----:B------:R-:W-:Y:S01]  /*4680*/  FFMA R18, R5, R4, R18 ;  /* 0x0000000405127223 */ /* 0x000fe20000000012 */
[----:B------:R-:W-:Y:S01]  /*4690*/  FMNMX R5, RZ, R22, !PT ;  /* 0x00000016ff057209 */ /* 0x000fe20007800000 */
[----:B------:R-:W-:Y:S01]  /*46a0*/  FFMA R28, R4, R28, R33 ;  /* 0x0000001c041c7223 */ /* 0x000fe20000000021 */
[----:B------:R-:W-:Y:S02]  /*46b0*/  FMNMX R7, RZ, R20, !PT ;  /* 0x00000014ff077209 */ /* 0x000fe40007800000 */
[----:B------:R-:W-:Y:S01]  /*46c0*/  FMNMX R9, RZ, R18, !PT ;  /* 0x00000012ff097209 */ /* 0x000fe20007800000 */
[----:B------:R-:W-:Y:S01]  /*46d0*/  STG.E [R2.64+0x54], R5 ;  /* 0x0000540502007986 */ /* 0x000fe2000c101904 */
[----:B------:R-:W-:-:S03]  /*46e0*/  FMNMX R11, RZ, R28, !PT ;  /* 0x0000001cff0b7209 */ /* 0x000fc60007800000 */
[----:B------:R-:W-:Y:S04]  /*46f0*/  STG.E [R2.64+0x70], R7 ;  /* 0x0000700702007986 */ /* 0x000fe8000c101904 */
[----:B------:R-:W-:Y:S04]  /*4700*/  STG.E [R2.64+0x8c], R9 ;  /* 0x00008c0902007986 */ /* 0x000fe8000c101904 */
[----:B------:R-:W-:Y:S01]  /*4710*/  STG.E [R2.64+0xa8], R11 ;  /* 0x0000a80b02007986 */ /* 0x000fe2000c101904 */
[----:B------:R-:W-:Y:S05]  /*4720*/  EXIT ;  /* 0x000000000000794d */ /* 0x000fea0003800000 */
.L_x_20:
[----:B------:R-:W-:-:S00]  /*4730*/  BRA `(.L_x_20) ;  /* 0xfffffff000007947 */ /* 0x000fc0000383ffff */
[----:B------:R-:W-:-:S00]  /*4740*/  NOP ;  /* 0x0000000000007918 */ /* 0x000fc00000000000 */
        /* <DEDUP_REMOVED lines=11> */
.L_x_21:


//--------------------- .nv.shared.candidate3     --------------------------
	.section	.nv.shared.candidate3,"aw",@nobits
	.align	4
.nv.shared.candidate3:
	.zero		14976
